//
// Generated by NVIDIA NVVM Compiler
//
// Compiler Build ID: CL-36424714
// Cuda compilation tools, release 13.0, V13.0.88
// Based on NVVM 20.0.0
//

.version 9.0
.target sm_100
.address_size 64

	// .globl	_Z7softmaxPfS_i

.visible .entry _Z7softmaxPfS_i(
	.param .u64 .ptr .align 1 _Z7softmaxPfS_i_param_0,
	.param .u64 .ptr .align 1 _Z7softmaxPfS_i_param_1,
	.param .u32 _Z7softmaxPfS_i_param_2
)
{
	.reg .pred 	%p<20>;
	.reg .b32 	%r<76>;
	.reg .b32 	%f<305>;
	.reg .b64 	%rd<32>;

	ld.param.u64 	%rd12, [_Z7softmaxPfS_i_param_0];
	ld.param.u64 	%rd11, [_Z7softmaxPfS_i_param_1];
	ld.param.u32 	%r28, [_Z7softmaxPfS_i_param_2];
	cvta.to.global.u64 	%rd1, %rd12;
	mov.u32 	%r29, %tid.x;
	mov.u32 	%r30, %ctaid.x;
	mov.u32 	%r31, %ntid.x;
	mad.lo.s32 	%r1, %r30, %r31, %r29;
	setp.ge.s32 	%p1, %r1, %r28;
	@%p1 bra 	$L__BB0_27;
	mul.wide.s32 	%rd13, %r1, 4;
	add.s64 	%rd14, %rd1, %rd13;
	ld.global.f32 	%f1, [%rd14];
	setp.lt.s32 	%p2, %r28, 1;
	mov.f32 	%f295, %f1;
	@%p2 bra 	$L__BB0_14;
	and.b32  	%r2, %r28, 15;
	setp.lt.u32 	%p3, %r28, 16;
	mov.b32 	%r67, 0;
	mov.f32 	%f295, %f1;
	@%p3 bra 	$L__BB0_5;
	and.b32  	%r67, %r28, 2147483632;
	neg.s32 	%r71, %r67;
	add.s64 	%rd30, %rd1, 32;
	mov.f32 	%f295, %f1;
$L__BB0_4:
	.pragma "nounroll";
	ld.global.f32 	%f28, [%rd30+-32];
	max.f32 	%f29, %f295, %f28;
	ld.global.f32 	%f30, [%rd30+-28];
	max.f32 	%f31, %f29, %f30;
	ld.global.f32 	%f32, [%rd30+-24];
	max.f32 	%f33, %f31, %f32;
	ld.global.f32 	%f34, [%rd30+-20];
	max.f32 	%f35, %f33, %f34;
	ld.global.f32 	%f36, [%rd30+-16];
	max.f32 	%f37, %f35, %f36;
	ld.global.f32 	%f38, [%rd30+-12];
	max.f32 	%f39, %f37, %f38;
	ld.global.f32 	%f40, [%rd30+-8];
	max.f32 	%f41, %f39, %f40;
	ld.global.f32 	%f42, [%rd30+-4];
	max.f32 	%f43, %f41, %f42;
	ld.global.f32 	%f44, [%rd30];
	max.f32 	%f45, %f43, %f44;
	ld.global.f32 	%f46, [%rd30+4];
	max.f32 	%f47, %f45, %f46;
	ld.global.f32 	%f48, [%rd30+8];
	max.f32 	%f49, %f47, %f48;
	ld.global.f32 	%f50, [%rd30+12];
	max.f32 	%f51, %f49, %f50;
	ld.global.f32 	%f52, [%rd30+16];
	max.f32 	%f53, %f51, %f52;
	ld.global.f32 	%f54, [%rd30+20];
	max.f32 	%f55, %f53, %f54;
	ld.global.f32 	%f56, [%rd30+24];
	max.f32 	%f57, %f55, %f56;
	ld.global.f32 	%f58, [%rd30+28];
	max.f32 	%f295, %f57, %f58;
	add.s32 	%r71, %r71, 16;
	add.s64 	%rd30, %rd30, 64;
	setp.eq.s32 	%p4, %r71, 0;
	@%p4 bra 	$L__BB0_5;
	bra.uni 	$L__BB0_4;
$L__BB0_5:
	setp.eq.s32 	%p5, %r2, 0;
	@%p5 bra 	$L__BB0_14;
	and.b32  	%r6, %r28, 7;
	setp.lt.u32 	%p6, %r2, 8;
	@%p6 bra 	$L__BB0_8;
	mul.wide.u32 	%rd15, %r67, 4;
	add.s64 	%rd16, %rd1, %rd15;
	ld.global.f32 	%f60, [%rd16];
	max.f32 	%f61, %f295, %f60;
	ld.global.f32 	%f62, [%rd16+4];
	max.f32 	%f63, %f61, %f62;
	ld.global.f32 	%f64, [%rd16+8];
	max.f32 	%f65, %f63, %f64;
	ld.global.f32 	%f66, [%rd16+12];
	max.f32 	%f67, %f65, %f66;
	ld.global.f32 	%f68, [%rd16+16];
	max.f32 	%f69, %f67, %f68;
	ld.global.f32 	%f70, [%rd16+20];
	max.f32 	%f71, %f69, %f70;
	ld.global.f32 	%f72, [%rd16+24];
	max.f32 	%f73, %f71, %f72;
	ld.global.f32 	%f74, [%rd16+28];
	max.f32 	%f295, %f73, %f74;
	add.s32 	%r67, %r67, 8;
$L__BB0_8:
	setp.eq.s32 	%p7, %r6, 0;
	@%p7 bra 	$L__BB0_14;
	and.b32  	%r9, %r28, 3;
	setp.lt.u32 	%p8, %r6, 4;
	@%p8 bra 	$L__BB0_11;
	mul.wide.u32 	%rd17, %r67, 4;
	add.s64 	%rd18, %rd1, %rd17;
	ld.global.f32 	%f76, [%rd18];
	max.f32 	%f77, %f295, %f76;
	ld.global.f32 	%f78, [%rd18+4];
	max.f32 	%f79, %f77, %f78;
	ld.global.f32 	%f80, [%rd18+8];
	max.f32 	%f81, %f79, %f80;
	ld.global.f32 	%f82, [%rd18+12];
	max.f32 	%f295, %f81, %f82;
	add.s32 	%r67, %r67, 4;
$L__BB0_11:
	setp.eq.s32 	%p9, %r9, 0;
	@%p9 bra 	$L__BB0_14;
	mul.wide.u32 	%rd19, %r67, 4;
	add.s64 	%rd29, %rd1, %rd19;
	neg.s32 	%r70, %r9;
$L__BB0_13:
	.pragma "nounroll";
	ld.global.f32 	%f83, [%rd29];
	max.f32 	%f295, %f295, %f83;
	add.s64 	%rd29, %rd29, 4;
	add.s32 	%r70, %r70, 1;
	setp.ne.s32 	%p10, %r70, 0;
	@%p10 bra 	$L__BB0_13;
$L__BB0_14:
	setp.lt.s32 	%p11, %r28, 1;
	mov.f32 	%f304, 0f00000000;
	@%p11 bra 	$L__BB0_26;
	and.b32  	%r15, %r28, 7;
	setp.lt.u32 	%p12, %r28, 8;
	mov.f32 	%f304, 0f00000000;
	mov.b32 	%r73, 0;
	@%p12 bra 	$L__BB0_18;
	and.b32  	%r73, %r28, 2147483640;
	neg.s32 	%r72, %r73;
	add.s64 	%rd31, %rd1, 16;
	mov.f32 	%f304, 0f00000000;
$L__BB0_17:
	.pragma "nounroll";
	ld.global.f32 	%f88, [%rd31+-16];
	sub.f32 	%f89, %f88, %f295;
	fma.rn.f32 	%f90, %f89, 0f3BBB989D, 0f3F000000;
	cvt.sat.f32.f32 	%f91, %f90;
	mov.f32 	%f92, 0f4B400001;
	mov.f32 	%f93, 0f437C0000;
	fma.rm.f32 	%f94, %f91, %f93, %f92;
	add.f32 	%f95, %f94, 0fCB40007F;
	neg.f32 	%f96, %f95;
	fma.rn.f32 	%f97, %f89, 0f3FB8AA3B, %f96;
	fma.rn.f32 	%f98, %f89, 0f32A57060, %f97;
	mov.b32 	%r34, %f94;
	shl.b32 	%r35, %r34, 23;
	mov.b32 	%f99, %r35;
	ex2.approx.ftz.f32 	%f100, %f98;
	fma.rn.f32 	%f101, %f100, %f99, %f304;
	ld.global.f32 	%f102, [%rd31+-12];
	sub.f32 	%f103, %f102, %f295;
	fma.rn.f32 	%f104, %f103, 0f3BBB989D, 0f3F000000;
	cvt.sat.f32.f32 	%f105, %f104;
	fma.rm.f32 	%f106, %f105, %f93, %f92;
	add.f32 	%f107, %f106, 0fCB40007F;
	neg.f32 	%f108, %f107;
	fma.rn.f32 	%f109, %f103, 0f3FB8AA3B, %f108;
	fma.rn.f32 	%f110, %f103, 0f32A57060, %f109;
	mov.b32 	%r36, %f106;
	shl.b32 	%r37, %r36, 23;
	mov.b32 	%f111, %r37;
	ex2.approx.ftz.f32 	%f112, %f110;
	fma.rn.f32 	%f113, %f112, %f111, %f101;
	ld.global.f32 	%f114, [%rd31+-8];
	sub.f32 	%f115, %f114, %f295;
	fma.rn.f32 	%f116, %f115, 0f3BBB989D, 0f3F000000;
	cvt.sat.f32.f32 	%f117, %f116;
	fma.rm.f32 	%f118, %f117, %f93, %f92;
	add.f32 	%f119, %f118, 0fCB40007F;
	neg.f32 	%f120, %f119;
	fma.rn.f32 	%f121, %f115, 0f3FB8AA3B, %f120;
	fma.rn.f32 	%f122, %f115, 0f32A57060, %f121;
	mov.b32 	%r38, %f118;
	shl.b32 	%r39, %r38, 23;
	mov.b32 	%f123, %r39;
	ex2.approx.ftz.f32 	%f124, %f122;
	fma.rn.f32 	%f125, %f124, %f123, %f113;
	ld.global.f32 	%f126, [%rd31+-4];
	sub.f32 	%f127, %f126, %f295;
	fma.rn.f32 	%f128, %f127, 0f3BBB989D, 0f3F000000;
	cvt.sat.f32.f32 	%f129, %f128;
	fma.rm.f32 	%f130, %f129, %f93, %f92;
	add.f32 	%f131, %f130, 0fCB40007F;
	neg.f32 	%f132, %f131;
	fma.rn.f32 	%f133, %f127, 0f3FB8AA3B, %f132;
	fma.rn.f32 	%f134, %f127, 0f32A57060, %f133;
	mov.b32 	%r40, %f130;
	shl.b32 	%r41, %r40, 23;
	mov.b32 	%f135, %r41;
	ex2.approx.ftz.f32 	%f136, %f134;
	fma.rn.f32 	%f137, %f136, %f135, %f125;
	ld.global.f32 	%f138, [%rd31];
	sub.f32 	%f139, %f138, %f295;
	fma.rn.f32 	%f140, %f139, 0f3BBB989D, 0f3F000000;
	cvt.sat.f32.f32 	%f141, %f140;
	fma.rm.f32 	%f142, %f141, %f93, %f92;
	add.f32 	%f143, %f142, 0fCB40007F;
	neg.f32 	%f144, %f143;
	fma.rn.f32 	%f145, %f139, 0f3FB8AA3B, %f144;
	fma.rn.f32 	%f146, %f139, 0f32A57060, %f145;
	mov.b32 	%r42, %f142;
	shl.b32 	%r43, %r42, 23;
	mov.b32 	%f147, %r43;
	ex2.approx.ftz.f32 	%f148, %f146;
	fma.rn.f32 	%f149, %f148, %f147, %f137;
	ld.global.f32 	%f150, [%rd31+4];
	sub.f32 	%f151, %f150, %f295;
	fma.rn.f32 	%f152, %f151, 0f3BBB989D, 0f3F000000;
	cvt.sat.f32.f32 	%f153, %f152;
	fma.rm.f32 	%f154, %f153, %f93, %f92;
	add.f32 	%f155, %f154, 0fCB40007F;
	neg.f32 	%f156, %f155;
	fma.rn.f32 	%f157, %f151, 0f3FB8AA3B, %f156;
	fma.rn.f32 	%f158, %f151, 0f32A57060, %f157;
	mov.b32 	%r44, %f154;
	shl.b32 	%r45, %r44, 23;
	mov.b32 	%f159, %r45;
	ex2.approx.ftz.f32 	%f160, %f158;
	fma.rn.f32 	%f161, %f160, %f159, %f149;
	ld.global.f32 	%f162, [%rd31+8];
	sub.f32 	%f163, %f162, %f295;
	fma.rn.f32 	%f164, %f163, 0f3BBB989D, 0f3F000000;
	cvt.sat.f32.f32 	%f165, %f164;
	fma.rm.f32 	%f166, %f165, %f93, %f92;
	add.f32 	%f167, %f166, 0fCB40007F;
	neg.f32 	%f168, %f167;
	fma.rn.f32 	%f169, %f163, 0f3FB8AA3B, %f168;
	fma.rn.f32 	%f170, %f163, 0f32A57060, %f169;
	mov.b32 	%r46, %f166;
	shl.b32 	%r47, %r46, 23;
	mov.b32 	%f171, %r47;
	ex2.approx.ftz.f32 	%f172, %f170;
	fma.rn.f32 	%f173, %f172, %f171, %f161;
	ld.global.f32 	%f174, [%rd31+12];
	sub.f32 	%f175, %f174, %f295;
	fma.rn.f32 	%f176, %f175, 0f3BBB989D, 0f3F000000;
	cvt.sat.f32.f32 	%f177, %f176;
	fma.rm.f32 	%f178, %f177, %f93, %f92;
	add.f32 	%f179, %f178, 0fCB40007F;
	neg.f32 	%f180, %f179;
	fma.rn.f32 	%f181, %f175, 0f3FB8AA3B, %f180;
	fma.rn.f32 	%f182, %f175, 0f32A57060, %f181;
	mov.b32 	%r48, %f178;
	shl.b32 	%r49, %r48, 23;
	mov.b32 	%f183, %r49;
	ex2.approx.ftz.f32 	%f184, %f182;
	fma.rn.f32 	%f304, %f184, %f183, %f173;
	add.s32 	%r72, %r72, 8;
	add.s64 	%rd31, %rd31, 32;
	setp.ne.s32 	%p13, %r72, 0;
	@%p13 bra 	$L__BB0_17;
$L__BB0_18:
	setp.eq.s32 	%p14, %r15, 0;
	@%p14 bra 	$L__BB0_26;
	and.b32  	%r23, %r28, 3;
	setp.lt.u32 	%p15, %r15, 4;
	@%p15 bra 	$L__BB0_21;
	mul.wide.u32 	%rd20, %r73, 4;
	add.s64 	%rd21, %rd1, %rd20;
	ld.global.f32 	%f186, [%rd21];
	sub.f32 	%f187, %f186, %f295;
	fma.rn.f32 	%f188, %f187, 0f3BBB989D, 0f3F000000;
	cvt.sat.f32.f32 	%f189, %f188;
	mov.f32 	%f190, 0f4B400001;
	mov.f32 	%f191, 0f437C0000;
	fma.rm.f32 	%f192, %f189, %f191, %f190;
	add.f32 	%f193, %f192, 0fCB40007F;
	neg.f32 	%f194, %f193;
	fma.rn.f32 	%f195, %f187, 0f3FB8AA3B, %f194;
	fma.rn.f32 	%f196, %f187, 0f32A57060, %f195;
	mov.b32 	%r50, %f192;
	shl.b32 	%r51, %r50, 23;
	mov.b32 	%f197, %r51;
	ex2.approx.ftz.f32 	%f198, %f196;
	fma.rn.f32 	%f199, %f198, %f197, %f304;
	ld.global.f32 	%f200, [%rd21+4];
	sub.f32 	%f201, %f200, %f295;
	fma.rn.f32 	%f202, %f201, 0f3BBB989D, 0f3F000000;
	cvt.sat.f32.f32 	%f203, %f202;
	fma.rm.f32 	%f204, %f203, %f191, %f190;
	add.f32 	%f205, %f204, 0fCB40007F;
	neg.f32 	%f206, %f205;
	fma.rn.f32 	%f207, %f201, 0f3FB8AA3B, %f206;
	fma.rn.f32 	%f208, %f201, 0f32A57060, %f207;
	mov.b32 	%r52, %f204;
	shl.b32 	%r53, %r52, 23;
	mov.b32 	%f209, %r53;
	ex2.approx.ftz.f32 	%f210, %f208;
	fma.rn.f32 	%f211, %f210, %f209, %f199;
	ld.global.f32 	%f212, [%rd21+8];
	sub.f32 	%f213, %f212, %f295;
	fma.rn.f32 	%f214, %f213, 0f3BBB989D, 0f3F000000;
	cvt.sat.f32.f32 	%f215, %f214;
	fma.rm.f32 	%f216, %f215, %f191, %f190;
	add.f32 	%f217, %f216, 0fCB40007F;
	neg.f32 	%f218, %f217;
	fma.rn.f32 	%f219, %f213, 0f3FB8AA3B, %f218;
	fma.rn.f32 	%f220, %f213, 0f32A57060, %f219;
	mov.b32 	%r54, %f216;
	shl.b32 	%r55, %r54, 23;
	mov.b32 	%f221, %r55;
	ex2.approx.ftz.f32 	%f222, %f220;
	fma.rn.f32 	%f223, %f222, %f221, %f211;
	ld.global.f32 	%f224, [%rd21+12];
	sub.f32 	%f225, %f224, %f295;
	fma.rn.f32 	%f226, %f225, 0f3BBB989D, 0f3F000000;
	cvt.sat.f32.f32 	%f227, %f226;
	fma.rm.f32 	%f228, %f227, %f191, %f190;
	add.f32 	%f229, %f228, 0fCB40007F;
	neg.f32 	%f230, %f229;
	fma.rn.f32 	%f231, %f225, 0f3FB8AA3B, %f230;
	fma.rn.f32 	%f232, %f225, 0f32A57060, %f231;
	mov.b32 	%r56, %f228;
	shl.b32 	%r57, %r56, 23;
	mov.b32 	%f233, %r57;
	ex2.approx.ftz.f32 	%f234, %f232;
	fma.rn.f32 	%f304, %f234, %f233, %f223;
	add.s32 	%r73, %r73, 4;
$L__BB0_21:
	setp.eq.s32 	%p16, %r23, 0;
	@%p16 bra 	$L__BB0_26;
	setp.eq.s32 	%p17, %r23, 1;
	@%p17 bra 	$L__BB0_24;
	mul.wide.u32 	%rd22, %r73, 4;
	add.s64 	%rd23, %rd1, %rd22;
	ld.global.f32 	%f236, [%rd23];
	sub.f32 	%f237, %f236, %f295;
	fma.rn.f32 	%f238, %f237, 0f3BBB989D, 0f3F000000;
	cvt.sat.f32.f32 	%f239, %f238;
	mov.f32 	%f240, 0f4B400001;
	mov.f32 	%f241, 0f437C0000;
	fma.rm.f32 	%f242, %f239, %f241, %f240;
	add.f32 	%f243, %f242, 0fCB40007F;
	neg.f32 	%f244, %f243;
	fma.rn.f32 	%f245, %f237, 0f3FB8AA3B, %f244;
	fma.rn.f32 	%f246, %f237, 0f32A57060, %f245;
	mov.b32 	%r58, %f242;
	shl.b32 	%r59, %r58, 23;
	mov.b32 	%f247, %r59;
	ex2.approx.ftz.f32 	%f248, %f246;
	fma.rn.f32 	%f249, %f248, %f247, %f304;
	ld.global.f32 	%f250, [%rd23+4];
	sub.f32 	%f251, %f250, %f295;
	fma.rn.f32 	%f252, %f251, 0f3BBB989D, 0f3F000000;
	cvt.sat.f32.f32 	%f253, %f252;
	fma.rm.f32 	%f254, %f253, %f241, %f240;
	add.f32 	%f255, %f254, 0fCB40007F;
	neg.f32 	%f256, %f255;
	fma.rn.f32 	%f257, %f251, 0f3FB8AA3B, %f256;
	fma.rn.f32 	%f258, %f251, 0f32A57060, %f257;
	mov.b32 	%r60, %f254;
	shl.b32 	%r61, %r60, 23;
	mov.b32 	%f259, %r61;
	ex2.approx.ftz.f32 	%f260, %f258;
	fma.rn.f32 	%f304, %f260, %f259, %f249;
	add.s32 	%r73, %r73, 2;
$L__BB0_24:
	and.b32  	%r62, %r28, 1;
	setp.eq.b32 	%p18, %r62, 1;
	not.pred 	%p19, %p18;
	@%p19 bra 	$L__BB0_26;
	mul.wide.u32 	%rd24, %r73, 4;
	add.s64 	%rd25, %rd1, %rd24;
	ld.global.f32 	%f261, [%rd25];
	sub.f32 	%f262, %f261, %f295;
	fma.rn.f32 	%f263, %f262, 0f3BBB989D, 0f3F000000;
	cvt.sat.f32.f32 	%f264, %f263;
	mov.f32 	%f265, 0f4B400001;
	mov.f32 	%f266, 0f437C0000;
	fma.rm.f32 	%f267, %f264, %f266, %f265;
	add.f32 	%f268, %f267, 0fCB40007F;
	neg.f32 	%f269, %f268;
	fma.rn.f32 	%f270, %f262, 0f3FB8AA3B, %f269;
	fma.rn.f32 	%f271, %f262, 0f32A57060, %f270;
	mov.b32 	%r63, %f267;
	shl.b32 	%r64, %r63, 23;
	mov.b32 	%f272, %r64;
	ex2.approx.ftz.f32 	%f273, %f271;
	fma.rn.f32 	%f304, %f273, %f272, %f304;
$L__BB0_26:
	sub.f32 	%f274, %f1, %f295;
	fma.rn.f32 	%f275, %f274, 0f3BBB989D, 0f3F000000;
	cvt.sat.f32.f32 	%f276, %f275;
	mov.f32 	%f277, 0f4B400001;
	mov.f32 	%f278, 0f437C0000;
	fma.rm.f32 	%f279, %f276, %f278, %f277;
	add.f32 	%f280, %f279, 0fCB40007F;
	neg.f32 	%f281, %f280;
	fma.rn.f32 	%f282, %f274, 0f3FB8AA3B, %f281;
	fma.rn.f32 	%f283, %f274, 0f32A57060, %f282;
	mov.b32 	%r65, %f279;
	shl.b32 	%r66, %r65, 23;
	mov.b32 	%f284, %r66;
	ex2.approx.ftz.f32 	%f285, %f283;
	mul.f32 	%f286, %f285, %f284;
	div.rn.f32 	%f287, %f286, %f304;
	cvta.to.global.u64 	%rd26, %rd11;
	add.s64 	%rd28, %rd26, %rd13;
	st.global.f32 	[%rd28], %f287;
$L__BB0_27:
	ret;

}


// ===== COMPILED SASS (sm_100) =====

	.target	sm_100

	.elftype	@"ET_EXEC"


//--------------------- .note.nv.tkinfo           --------------------------
	.section	.note.nv.tkinfo,"",@"SHT_NOTE"
	.sectionflags	@"SHF_NOTE_NV_TKINFO"
	.tkinfo
        /*0018*/ 	.word	0x00000002
        /*0030*/ 	.string	""
        /*0030*/ 	.string	"ptxas"
        /*0030*/ 	.string	"Cuda compilation tools, release 13.0, V13.0.88"
        /*0030*/ 	.string	"Build cuda_13.0.r13.0/compiler.36424714_0"
        /*0030*/ 	.string	"-arch sm_100 -m 64 "



//--------------------- .note.nv.cuinfo           --------------------------
	.section	.note.nv.cuinfo,"",@"SHT_NOTE"
	.sectionflags	@"SHF_NOTE_NV_CUINFO"
        /*0018*/ 	.short	0x0002
        /*001a*/ 	.short	0x0064
        /*001c*/ 	.short	0x0082
	.zero		2


//--------------------- .nv.info                  --------------------------
	.section	.nv.info,"",@"SHT_CUDA_INFO"
	.align	4


	//----- nvinfo : EIATTR_REGCOUNT
	.align		4
        /*0000*/ 	.byte	0x04, 0x2f
        /*0002*/ 	.short	(.L_1 - .L_0)
	.align		4
.L_0:
        /*0004*/ 	.word	index@(_Z7softmaxPfS_i)
        /*0008*/ 	.word	0x0000001f


	//----- nvinfo : EIATTR_FRAME_SIZE
	.align		4
.L_1:
        /*000c*/ 	.byte	0x04, 0x11
        /*000e*/ 	.short	(.L_3 - .L_2)
	.align		4
.L_2:
        /*0010*/ 	.word	index@($__internal_0_$__cuda_sm3x_div_rn_noftz_f32_slowpath)
        /*0014*/ 	.word	0x00000000


	//----- nvinfo : EIATTR_FRAME_SIZE
	.align		4
.L_3:
        /*0018*/ 	.byte	0x04, 0x11
        /*001a*/ 	.short	(.L_5 - .L_4)
	.align		4
.L_4:
        /*001c*/ 	.word	index@(_Z7softmaxPfS_i)
        /*0020*/ 	.word	0x00000000


	//----- nvinfo : EIATTR_MIN_STACK_SIZE
	.align		4
.L_5:
        /*0024*/ 	.byte	0x04, 0x12
        /*0026*/ 	.short	(.L_7 - .L_6)
	.align		4
.L_6:
        /*0028*/ 	.word	index@(_Z7softmaxPfS_i)
        /*002c*/ 	.word	0x00000000
.L_7:


//--------------------- .nv.compat                --------------------------
	.section	.nv.compat,"",@"SHT_CUDA_COMPAT_INFO"
	.align	4
        /*0000*/ 	.byte	0x02, 0x09, 0x00, 0x00, 0x02, 0x02, 0x01, 0x00, 0x02, 0x05, 0x05, 0x00, 0x03, 0x07, 0x01, 0x01
        /*0010*/ 	.byte	0x02, 0x03, 0x00, 0x00, 0x02, 0x06, 0x01, 0x00, 0x04, 0x0b, 0x08, 0x00, 0x01, 0x00, 0x00, 0x00
        /*0020*/ 	.byte	0x00, 0x00, 0x00, 0x00


//--------------------- .nv.info._Z7softmaxPfS_i  --------------------------
	.section	.nv.info._Z7softmaxPfS_i,"",@"SHT_CUDA_INFO"
	.sectionflags	@""
	.align	4


	//----- nvinfo : EIATTR_CUDA_API_VERSION
	.align		4
        /*0000*/ 	.byte	0x04, 0x37
        /*0002*/ 	.short	(.L_9 - .L_8)
.L_8:
        /*0004*/ 	.word	0x00000082


	//----- nvinfo : EIATTR_KPARAM_INFO
	.align		4
.L_9:
        /*0008*/ 	.byte	0x04, 0x17
        /*000a*/ 	.short	(.L_11 - .L_10)
.L_10:
        /*000c*/ 	.word	0x00000000
        /*0010*/ 	.short	0x0002
        /*0012*/ 	.short	0x0010
        /*0014*/ 	.byte	0x00, 0xf0, 0x11, 0x00


	//----- nvinfo : EIATTR_KPARAM_INFO
	.align		4
.L_11:
        /*0018*/ 	.byte	0x04, 0x17
        /*001a*/ 	.short	(.L_13 - .L_12)
.L_12:
        /*001c*/ 	.word	0x00000000
        /*0020*/ 	.short	0x0001
        /*0022*/ 	.short	0x0008
        /*0024*/ 	.byte	0x00, 0xf5, 0x21, 0x00


	//----- nvinfo : EIATTR_KPARAM_INFO
	.align		4
.L_13:
        /*0028*/ 	.byte	0x04, 0x17
        /*002a*/ 	.short	(.L_15 - .L_14)
.L_14:
        /*002c*/ 	.word	0x00000000
        /*0030*/ 	.short	0x0000
        /*0032*/ 	.short	0x0000
        /*0034*/ 	.byte	0x00, 0xf5, 0x21, 0x00


	//----- nvinfo : EIATTR_SPARSE_MMA_MASK
	.align		4
.L_15:
        /*0038*/ 	.byte	0x03, 0x50
        /*003a*/ 	.short	0x0000


	//----- nvinfo : EIATTR_MAXREG_COUNT
	.align		4
        /*003c*/ 	.byte	0x03, 0x1b
        /*003e*/ 	.short	0x00ff


	//----- nvinfo : EIATTR_MERCURY_ISA_VERSION
	.align		4
        /*0040*/ 	.byte	0x03, 0x5f
        /*0042*/ 	.short	0x0101


	//----- nvinfo : EIATTR_VRC_CTA_INIT_COUNT
	.align		4
        /*0044*/ 	.byte	0x02, 0x4a
	.zero		1
	.zero		1


	//----- nvinfo : EIATTR_EXIT_INSTR_OFFSETS
	.align		4
        /*0048*/ 	.byte	0x04, 0x1c
        /*004a*/ 	.short	(.L_17 - .L_16)


	//   ....[0]....
.L_16:
        /*004c*/ 	.word	0x00000070


	//   ....[1]....
        /*0050*/ 	.word	0x00001510


	//----- nvinfo : EIATTR_CRS_STACK_SIZE
	.align		4
.L_17:
        /*0054*/ 	.byte	0x04, 0x1e
        /*0056*/ 	.short	(.L_19 - .L_18)
.L_18:
        /*0058*/ 	.word	0x00000000


	//----- nvinfo : EIATTR_CBANK_PARAM_SIZE
	.align		4
.L_19:
        /*005c*/ 	.byte	0x03, 0x19
        /*005e*/ 	.short	0x0014


	//----- nvinfo : EIATTR_PARAM_CBANK
	.align		4
        /*0060*/ 	.byte	0x04, 0x0a
        /*0062*/ 	.short	(.L_21 - .L_20)
	.align		4
.L_20:
        /*0064*/ 	.word	index@(.nv.constant0._Z7softmaxPfS_i)
        /*0068*/ 	.short	0x0380
        /*006a*/ 	.short	0x0014


	//----- nvinfo : EIATTR_SW_WAR
	.align		4
.L_21:
        /*006c*/ 	.byte	0x04, 0x36
        /*006e*/ 	.short	(.L_23 - .L_22)
.L_22:
        /*0070*/ 	.word	0x00000008
.L_23:


//--------------------- .nv.callgraph             --------------------------
	.section	.nv.callgraph,"",@"SHT_CUDA_CALLGRAPH"
	.align	4
	.sectionentsize	8
	.align		4
        /*0000*/ 	.word	0x00000000
	.align		4
        /*0004*/ 	.word	0xffffffff
	.align		4
        /*0008*/ 	.word	0x00000000
	.align		4
        /*000c*/ 	.word	0xfffffffe
	.align		4
        /*0010*/ 	.word	0x00000000
	.align		4
        /*0014*/ 	.word	0xfffffffd
	.align		4
        /*0018*/ 	.word	0x00000000
	.align		4
        /*001c*/ 	.word	0xfffffffc


//--------------------- .text._Z7softmaxPfS_i     --------------------------
	.section	.text._Z7softmaxPfS_i,"ax",@progbits
	.align	128
        .global         _Z7softmaxPfS_i
        .type           _Z7softmaxPfS_i,@function
        .size           _Z7softmaxPfS_i,(.L_x_25 - _Z7softmaxPfS_i)
        .other          _Z7softmaxPfS_i,@"STO_CUDA_ENTRY STV_DEFAULT"
_Z7softmaxPfS_i:
.text._Z7softmaxPfS_i:
[----:B------:R-:W-:Y:S01]  /*0000*/  LDC R1, c[0x0][0x37c] ;  /* 0x0000df00ff017b82 */ /* 0x000fe20000000800 */
[----:B------:R-:W0:Y:S07]  /*0010*/  S2R R4, SR_TID.X ;  /* 0x0000000000047919 */ /* 0x000e2e0000002100 */
[----:B------:R-:W0:Y:S01]  /*0020*/  S2UR UR5, SR_CTAID.X ;  /* 0x00000000000579c3 */ /* 0x000e220000002500 */
[----:B------:R-:W1:Y:S07]  /*0030*/  LDCU UR4, c[0x0][0x390] ;  /* 0x00007200ff0477ac */ /* 0x000e6e0008000800 */
[----:B------:R-:W0:Y:S02]  /*0040*/  LDC R3, c[0x0][0x360] ;  /* 0x0000d800ff037b82 */ /* 0x000e240000000800 */
[----:B0-----:R-:W-:-:S05]  /*0050*/  IMAD R4, R3, UR5, R4 ;  /* 0x0000000503047c24 */ /* 0x001fca000f8e0204 */
[----:B-1----:R-:W-:-:S13]  /*0060*/  ISETP.GE.AND P0, PT, R4, UR4, PT ;  /* 0x0000000404007c0c */ /* 0x002fda000bf06270 */
[----:B------:R-:W-:Y:S05]  /*0070*/  @P0 EXIT ;  /* 0x000000000000094d */ /* 0x000fea0003800000 */
[----:B------:R-:W0:Y:S01]  /*0080*/  LDC.64 R2, c[0x0][0x380] ;  /* 0x0000e000ff027b82 */ /* 0x000e220000000a00 */
[----:B------:R-:W1:Y:S01]  /*0090*/  LDCU.64 UR10, c[0x0][0x358] ;  /* 0x00006b00ff0a77ac */ /* 0x000e620008000a00 */
[----:B0-----:R-:W-:-:S05]  /*00a0*/  IMAD.WIDE R2, R4, 0x4, R2 ;  /* 0x0000000404027825 */ /* 0x001fca00078e0202 */
[----:B-1----:R-:W2:Y:S01]  /*00b0*/  LDG.E R0, desc[UR10][R2.64] ;  /* 0x0000000a02007981 */ /* 0x002ea2000c1e1900 */
[----:B------:R-:W-:Y:S01]  /*00c0*/  UISETP.GE.AND UP0, UPT, UR4, 0x1, UPT ;  /* 0x000000010400788c */ /* 0x000fe2000bf06270 */
[----:B--2---:R-:W-:-:S08]  /*00d0*/  MOV R5, R0 ;  /* 0x0000000000057202 */ /* 0x004fd00000000f00 */
[----:B------:R-:W-:Y:S05]  /*00e0*/  BRA.U !UP0, `(.L_x_0) ;  /* 0x0000000508747547 */ /* 0x000fea000b800000 */
[----:B------:R-:W-:Y:S01]  /*00f0*/  UISETP.GE.U32.AND UP1, UPT, UR4, 0x10, UPT ;  /* 0x000000100400788c */ /* 0x000fe2000bf26070 */
[----:B------:R-:W-:Y:S01]  /*0100*/  HFMA2 R6, -RZ, RZ, 0, 0 ;  /* 0x00000000ff067431 */ /* 0x000fe200000001ff */
[----:B------:R-:W-:Y:S01]  /*0110*/  ULOP3.LUT UR8, UR4, 0xf, URZ, 0xc0, !UPT ;  /* 0x0000000f04087892 */ /* 0x000fe2000f8ec0ff */
[----:B------:R-:W-:-:S03]  /*0120*/  MOV R5, R0 ;  /* 0x0000000000057202 */ /* 0x000fc60000000f00 */
[----:B------:R-:W-:-:S03]  /*0130*/  UISETP.NE.AND UP0, UPT, UR8, URZ, UPT ;  /* 0x000000ff0800728c */ /* 0x000fc6000bf05270 */
[----:B------:R-:W-:Y:S08]  /*0140*/  BRA.U !UP1, `(.L_x_1) ;  /* 0x00000001099c7547 */ /* 0x000ff0000b800000 */
[----:B------:R-:W0:Y:S01]  /*0150*/  LDCU.64 UR6, c[0x0][0x380] ;  /* 0x00007000ff0677ac */ /* 0x000e220008000a00 */
[----:B------:R-:W-:Y:S01]  /*0160*/  MOV R5, R0 ;  /* 0x0000000000057202 */ /* 0x000fe20000000f00 */
[----:B------:R-:W-:-:S06]  /*0170*/  ULOP3.LUT UR4, UR4, 0x7ffffff0, URZ, 0xc0, !UPT ;  /* 0x7ffffff004047892 */ /* 0x000fcc000f8ec0ff */
[----:B------:R-:W-:Y:S01]  /*0180*/  MOV R6, UR4 ;  /* 0x0000000400067c02 */ /* 0x000fe20008000f00 */
[----:B0-----:R-:W-:-:S04]  /*0190*/  UIADD3 UR5, UP1, UPT, UR6, 0x20, URZ ;  /* 0x0000002006057890 */ /* 0x001fc8000ff3e0ff */
[----:B------:R-:W-:Y:S02]  /*01a0*/  UIADD3.X UR6, UPT, UPT, URZ, UR7, URZ, UP1, !UPT ;  /* 0x00000007ff067290 */ /* 0x000fe40008ffe4ff */
[----:B------:R-:W-:Y:S01]  /*01b0*/  MOV R10, UR5 ;  /* 0x00000005000a7c02 */ /* 0x000fe20008000f00 */
[----:B------:R-:W-:-:S03]  /*01c0*/  UIADD3 UR7, UPT, UPT, -UR4, URZ, URZ ;  /* 0x000000ff04077290 */ /* 0x000fc6000fffe1ff */
[----:B------:R-:W-:-:S09]  /*01d0*/  MOV R3, UR6 ;  /* 0x0000000600037c02 */ /* 0x000fd20008000f00 */
.L_x_2:
[----:B------:R-:W-:-:S05]  /*01e0*/  MOV R2, R10 ;  /* 0x0000000a00027202 */ /* 0x000fca0000000f00 */
[----:B------:R-:W2:Y:S04]  /*01f0*/  LDG.E R10, desc[UR10][R2.64+-0x20] ;  /* 0xffffe00a020a7981 */ /* 0x000ea8000c1e1900 */
[----:B------:R-:W2:Y:S04]  /*0200*/  LDG.E R9, desc[UR10][R2.64+-0x1c] ;  /* 0xffffe40a02097981 */ /* 0x000ea8000c1e1900 */
[----:B------:R-:W3:Y:S04]  /*0210*/  LDG.E R12, desc[UR10][R2.64+-0x18] ;  /* 0xffffe80a020c7981 */ /* 0x000ee8000c1e1900 */
[----:B------:R-:W3:Y:S04]  /*0220*/  LDG.E R11, desc[UR10][R2.64+-0x14] ;  /* 0xffffec0a020b7981 */ /* 0x000ee8000c1e1900 */
[----:B------:R-:W4:Y:S04]  /*0230*/  LDG.E R14, desc[UR10][R2.64+-0x10] ;  /* 0xfffff00a020e7981 */ /* 0x000f28000c1e1900 */
[----:B------:R-:W4:Y:S04]  /*0240*/  LDG.E R13, desc[UR10][R2.64+-0xc] ;  /* 0xfffff40a020d7981 */ /* 0x000f28000c1e1900 */
[----:B------:R-:W5:Y:S04]  /*0250*/  LDG.E R16, desc[UR10][R2.64+-0x8] ;  /* 0xfffff80a02107981 */ /* 0x000f68000c1e1900 */
        /* <DEDUP_REMOVED lines=8> */
[----:B------:R0:W5:Y:S01]  /*02e0*/  LDG.E R8, desc[UR10][R2.64+0x1c] ;  /* 0x00001c0a02087981 */ /* 0x000162000c1e1900 */
[----:B------:R-:W-:-:S04]  /*02f0*/  UIADD3 UR7, UPT, UPT, UR7, 0x10, URZ ;  /* 0x0000001007077890 */ /* 0x000fc8000fffe0ff */
[----:B------:R-:W-:Y:S01]  /*0300*/  UISETP.NE.AND UP1, UPT, UR7, URZ, UPT ;  /* 0x000000ff0700728c */ /* 0x000fe2000bf25270 */
[----:B--2---:R-:W-:Y:S02]  /*0310*/  FMNMX3 R9, R5, R10, R9, !PT ;  /* 0x0000000a05097276 */ /* 0x004fe40007800009 */
[----:B------:R-:W-:-:S04]  /*0320*/  IADD3 R10, P0, PT, R2, 0x40, RZ ;  /* 0x00000040020a7810 */ /* 0x000fc80007f1e0ff */
[----:B0-----:R-:W-:Y:S02]  /*0330*/  IADD3.X R3, PT, PT, RZ, R3, RZ, P0, !PT ;  /* 0x00000003ff037210 */ /* 0x001fe400007fe4ff */
[----:B---3--:R-:W-:-:S04]  /*0340*/  FMNMX3 R9, R9, R12, R11, !PT ;  /* 0x0000000c09097276 */ /* 0x008fc8000780000b */
[----:B----4-:R-:W-:-:S04]  /*0350*/  FMNMX3 R9, R9, R14, R13, !PT ;  /* 0x0000000e09097276 */ /* 0x010fc8000780000d */
[----:B-----5:R-:W-:-:S04]  /*0360*/  FMNMX3 R9, R9, R16, R15, !PT ;  /* 0x0000001009097276 */ /* 0x020fc8000780000f */
[----:B------:R-:W-:-:S04]  /*0370*/  FMNMX3 R9, R9, R18, R17, !PT ;  /* 0x0000001209097276 */ /* 0x000fc80007800011 */
[----:B------:R-:W-:-:S04]  /*0380*/  FMNMX3 R9, R9, R20, R19, !PT ;  /* 0x0000001409097276 */ /* 0x000fc80007800013 */
[----:B------:R-:W-:-:S04]  /*0390*/  FMNMX3 R9, R9, R22, R21, !PT ;  /* 0x0000001609097276 */ /* 0x000fc80007800015 */
[----:B------:R-:W-:Y:S01]  /*03a0*/  FMNMX3 R5, R9, R7, R8, !PT ;  /* 0x0000000709057276 */ /* 0x000fe20007800008 */
[----:B------:R-:W-:Y:S06]  /*03b0*/  BRA.U UP1, `(.L_x_2) ;  /* 0xfffffffd01887547 */ /* 0x000fec000b83ffff */
.L_x_1:
[----:B------:R-:W-:Y:S05]  /*03c0*/  BRA.U !UP0, `(.L_x_0) ;  /* 0x0000000108bc7547 */ /* 0x000fea000b800000 */
[----:B------:R-:W0:Y:S01]  /*03d0*/  LDCU UR4, c[0x0][0x390] ;  /* 0x00007200ff0477ac */ /* 0x000e220008000800 */
[----:B------:R-:W-:Y:S02]  /*03e0*/  UISETP.GE.U32.AND UP0, UPT, UR8, 0x8, UPT ;  /* 0x000000080800788c */ /* 0x000fe4000bf06070 */
[----:B0-----:R-:W-:-:S04]  /*03f0*/  ULOP3.LUT UR5, UR4, 0x7, URZ, 0xc0, !UPT ;  /* 0x0000000704057892 */ /* 0x001fc8000f8ec0ff */
[----:B------:R-:W-:-:S03]  /*0400*/  UISETP.NE.AND UP1, UPT, UR5, URZ, UPT ;  /* 0x000000ff0500728c */ /* 0x000fc6000bf25270 */
[----:B------:R-:W-:Y:S08]  /*0410*/  BRA.U !UP0, `(.L_x_3) ;  /* 0x00000001083c7547 */ /* 0x000ff0000b800000 */
[----:B------:R-:W0:Y:S02]  /*0420*/  LDC.64 R2, c[0x0][0x380] ;  /* 0x0000e000ff027b82 */ /* 0x000e240000000a00 */
[----:B0-----:R-:W-:-:S05]  /*0430*/  IMAD.WIDE.U32 R2, R6, 0x4, R2 ;  /* 0x0000000406027825 */ /* 0x001fca00078e0002 */
[----:B------:R-:W2:Y:S04]  /*0440*/  LDG.E R8, desc[UR10][R2.64] ;  /* 0x0000000a02087981 */ /* 0x000ea8000c1e1900 */
[----:B------:R-:W2:Y:S04]  /*0450*/  LDG.E R7, desc[UR10][R2.64+0x4] ;  /* 0x0000040a02077981 */ /* 0x000ea8000c1e1900 */
[----:B------:R-:W3:Y:S04]  /*0460*/  LDG.E R10, desc[UR10][R2.64+0x8] ;  /* 0x0000080a020a7981 */ /* 0x000ee8000c1e1900 */
[----:B------:R-:W3:Y:S04]  /*0470*/  LDG.E R9, desc[UR10][R2.64+0xc] ;  /* 0x00000c0a02097981 */ /* 0x000ee8000c1e1900 */
[----:B------:R-:W4:Y:S04]  /*0480*/  LDG.E R12, desc[UR10][R2.64+0x10] ;  /* 0x0000100a020c7981 */ /* 0x000f28000c1e1900 */
[----:B------:R-:W4:Y:S04]  /*0490*/  LDG.E R11, desc[UR10][R2.64+0x14] ;  /* 0x0000140a020b7981 */ /* 0x000f28000c1e1900 */
[----:B------:R-:W5:Y:S04]  /*04a0*/  LDG.E R14, desc[UR10][R2.64+0x18] ;  /* 0x0000180a020e7981 */ /* 0x000f68000c1e1900 */
[----:B------:R-:W5:Y:S01]  /*04b0*/  LDG.E R13, desc[UR10][R2.64+0x1c] ;  /* 0x00001c0a020d7981 */ /* 0x000f62000c1e1900 */
[----:B------:R-:W-:-:S02]  /*04c0*/  IADD3 R6, PT, PT, R6, 0x8, RZ ;  /* 0x0000000806067810 */ /* 0x000fc40007ffe0ff */
[----:B--2---:R-:W-:-:S04]  /*04d0*/  FMNMX3 R7, R5, R8, R7, !PT ;  /* 0x0000000805077276 */ /* 0x004fc80007800007 */
[----:B---3--:R-:W-:-:S04]  /*04e0*/  FMNMX3 R7, R7, R10, R9, !PT ;  /* 0x0000000a07077276 */ /* 0x008fc80007800009 */
[----:B----4-:R-:W-:-:S04]  /*04f0*/  FMNMX3 R7, R7, R12, R11, !PT ;  /* 0x0000000c07077276 */ /* 0x010fc8000780000b */
[----:B-----5:R-:W-:-:S07]  /*0500*/  FMNMX3 R5, R7, R14, R13, !PT ;  /* 0x0000000e07057276 */ /* 0x020fce000780000d */
.L_x_3:
[----:B------:R-:W-:Y:S05]  /*0510*/  BRA.U !UP1, `(.L_x_0) ;  /* 0x0000000109687547 */ /* 0x000fea000b800000 */
[----:B------:R-:W-:Y:S02]  /*0520*/  UISETP.GE.U32.AND UP0, UPT, UR5, 0x4, UPT ;  /* 0x000000040500788c */ /* 0x000fe4000bf06070 */
[----:B------:R-:W-:-:S04]  /*0530*/  ULOP3.LUT UR4, UR4, 0x3, URZ, 0xc0, !UPT ;  /* 0x0000000304047892 */ /* 0x000fc8000f8ec0ff */
[----:B------:R-:W-:-:S03]  /*0540*/  UISETP.NE.AND UP1, UPT, UR4, URZ, UPT ;  /* 0x000000ff0400728c */ /* 0x000fc6000bf25270 */
[----:B------:R-:W-:Y:S08]  /*0550*/  BRA.U !UP0, `(.L_x_4) ;  /* 0x0000000108247547 */ /* 0x000ff0000b800000 */
[----:B------:R-:W0:Y:S02]  /*0560*/  LDC.64 R2, c[0x0][0x380] ;  /* 0x0000e000ff027b82 */ /* 0x000e240000000a00 */
[----:B0-----:R-:W-:-:S05]  /*0570*/  IMAD.WIDE.U32 R2, R6, 0x4, R2 ;  /* 0x0000000406027825 */ /* 0x001fca00078e0002 */
[----:B------:R-:W2:Y:S04]  /*0580*/  LDG.E R8, desc[UR10][R2.64] ;  /* 0x0000000a02087981 */ /* 0x000ea8000c1e1900 */
[----:B------:R-:W2:Y:S04]  /*0590*/  LDG.E R7, desc[UR10][R2.64+0x4] ;  /* 0x0000040a02077981 */ /* 0x000ea8000c1e1900 */
[----:B------:R-:W3:Y:S04]  /*05a0*/  LDG.E R10, desc[UR10][R2.64+0x8] ;  /* 0x0000080a020a7981 */ /* 0x000ee8000c1e1900 */
[----:B------:R-:W3:Y:S01]  /*05b0*/  LDG.E R9, desc[UR10][R2.64+0xc] ;  /* 0x00000c0a02097981 */ /* 0x000ee2000c1e1900 */
[----:B------:R-:W-:-:S02]  /*05c0*/  IADD3 R6, PT, PT, R6, 0x4, RZ ;  /* 0x0000000406067810 */ /* 0x000fc40007ffe0ff */
[----:B--2---:R-:W-:-:S04]  /*05d0*/  FMNMX3 R7, R5, R8, R7, !PT ;  /* 0x0000000805077276 */ /* 0x004fc80007800007 */
[----:B---3--:R-:W-:-:S07]  /*05e0*/  FMNMX3 R5, R7, R10, R9, !PT ;  /* 0x0000000a07057276 */ /* 0x008fce0007800009 */
.L_x_4:
[----:B------:R-:W-:Y:S05]  /*05f0*/  BRA.U !UP1, `(.L_x_0) ;  /* 0x0000000109307547 */ /* 0x000fea000b800000 */
[----:B------:R-:W0:Y:S01]  /*0600*/  LDC.64 R2, c[0x0][0x380] ;  /* 0x0000e000ff027b82 */ /* 0x000e220000000a00 */
[----:B------:R-:W-:Y:S01]  /*0610*/  UIADD3 UR4, UPT, UPT, -UR4, URZ, URZ ;  /* 0x000000ff04047290 */ /* 0x000fe2000fffe1ff */
[----:B0-----:R-:W-:-:S11]  /*0620*/  IMAD.WIDE.U32 R6, R6, 0x4, R2 ;  /* 0x0000000406067825 */ /* 0x001fd600078e0002 */
.L_x_5:
[----:B------:R-:W-:Y:S02]  /*0630*/  MOV R2, R6 ;  /* 0x0000000600027202 */ /* 0x000fe40000000f00 */
[----:B------:R-:W-:-:S05]  /*0640*/  MOV R3, R7 ;  /* 0x0000000700037202 */ /* 0x000fca0000000f00 */
[----:B------:R-:W2:Y:S01]  /*0650*/  LDG.E R2, desc[UR10][R2.64] ;  /* 0x0000000a02027981 */ /* 0x000ea2000c1e1900 */
[----:B------:R-:W-:Y:S01]  /*0660*/  UIADD3 UR4, UPT, UPT, UR4, 0x1, URZ ;  /* 0x0000000104047890 */ /* 0x000fe2000fffe0ff */
[----:B------:R-:W-:-:S03]  /*0670*/  IADD3 R6, P0, PT, R6, 0x4, RZ ;  /* 0x0000000406067810 */ /* 0x000fc60007f1e0ff */
[----:B------:R-:W-:Y:S01]  /*0680*/  UISETP.NE.AND UP0, UPT, UR4, URZ, UPT ;  /* 0x000000ff0400728c */ /* 0x000fe2000bf05270 */
[----:B------:R-:W-:Y:S02]  /*0690*/  IADD3.X R7, PT, PT, RZ, R7, RZ, P0, !PT ;  /* 0x00000007ff077210 */ /* 0x000fe400007fe4ff */
[----:B--2---:R-:W-:-:S06]  /*06a0*/  FMNMX R5, R2, R5, !PT ;  /* 0x0000000502057209 */ /* 0x004fcc0007800000 */
[----:B------:R-:W-:Y:S05]  /*06b0*/  BRA.U UP0, `(.L_x_5) ;  /* 0xfffffffd00dc7547 */ /* 0x000fea000b83ffff */
.L_x_0:
[----:B------:R-:W0:Y:S01]  /*06c0*/  LDCU UR6, c[0x0][0x390] ;  /* 0x00007200ff0677ac */ /* 0x000e220008000800 */
[----:B------:R-:W-:Y:S01]  /*06d0*/  HFMA2 R7, -RZ, RZ, 0, 0 ;  /* 0x00000000ff077431 */ /* 0x000fe200000001ff */
[----:B0-----:R-:W-:-:S09]  /*06e0*/  UISETP.GE.AND UP0, UPT, UR6, 0x1, UPT ;  /* 0x000000010600788c */ /* 0x001fd2000bf06270 */
[----:B------:R-:W-:Y:S05]  /*06f0*/  BRA.U !UP0, `(.L_x_6) ;  /* 0x0000000d08147547 */ /* 0x000fea000b800000 */
[----:B------:R-:W-:Y:S01]  /*0700*/  UISETP.GE.U32.AND UP1, UPT, UR6, 0x8, UPT ;  /* 0x000000080600788c */ /* 0x000fe2000bf26070 */
[----:B------:R-:W-:Y:S01]  /*0710*/  CS2R R6, SRZ ;  /* 0x0000000000067805 */ /* 0x000fe2000001ff00 */
[----:B------:R-:W-:-:S04]  /*0720*/  ULOP3.LUT UR9, UR6, 0x7, URZ, 0xc0, !UPT ;  /* 0x0000000706097892 */ /* 0x000fc8000f8ec0ff */
[----:B------:R-:W-:-:S03]  /*0730*/  UISETP.NE.AND UP0, UPT, UR9, URZ, UPT ;  /* 0x000000ff0900728c */ /* 0x000fc6000bf05270 */
[----:B------:R-:W-:Y:S08]  /*0740*/  BRA.U !UP1, `(.L_x_7) ;  /* 0x0000000509847547 */ /* 0x000ff0000b800000 */
[----:B------:R-:W0:Y:S01]  /*0750*/  LDCU.64 UR4, c[0x0][0x380] ;  /* 0x00007000ff0477ac */ /* 0x000e220008000a00 */
[----:B------:R-:W-:Y:S01]  /*0760*/  MOV R7, RZ ;  /* 0x000000ff00077202 */ /* 0x000fe20000000f00 */
[----:B------:R-:W-:-:S04]  /*0770*/  ULOP3.LUT UR7, UR6, 0x7ffffff8, URZ, 0xc0, !UPT ;  /* 0x7ffffff806077892 */ /* 0x000fc8000f8ec0ff */
[----:B------:R-:W-:Y:S02]  /*0780*/  UIADD3 UR8, UPT, UPT, -UR7, URZ, URZ ;  /* 0x000000ff07087290 */ /* 0x000fe4000fffe1ff */
[----:B------:R-:W-:Y:S01]  /*0790*/  MOV R6, UR7 ;  /* 0x0000000700067c02 */ /* 0x000fe20008000f00 */
[----:B0-----:R-:W-:-:S04]  /*07a0*/  UIADD3 UR4, UP1, UPT, UR4, 0x10, URZ ;  /* 0x0000001004047890 */ /* 0x001fc8000ff3e0ff */
[----:B------:R-:W-:Y:S02]  /*07b0*/  UIADD3.X UR5, UPT, UPT, URZ, UR5, URZ, UP1, !UPT ;  /* 0x00000005ff057290 */ /* 0x000fe40008ffe4ff */
[----:B------:R-:W-:-:S04]  /*07c0*/  MOV R8, UR4 ;  /* 0x0000000400087c02 */ /* 0x000fc80008000f00 */
[----:B------:R-:W-:-:S07]  /*07d0*/  MOV R3, UR5 ;  /* 0x0000000500037c02 */ /* 0x000fce0008000f00 */
.L_x_8:
[----:B------:R-:W-:-:S05]  /*07e0*/  MOV R2, R8 ;  /* 0x0000000800027202 */ /* 0x000fca0000000f00 */
[----:B------:R-:W2:Y:S04]  /*07f0*/  LDG.E R8, desc[UR10][R2.64+-0x10] ;  /* 0xfffff00a02087981 */ /* 0x000ea8000c1e1900 */
[----:B------:R-:W3:Y:S04]  /*0800*/  LDG.E R10, desc[UR10][R2.64+-0xc] ;  /* 0xfffff40a020a7981 */ /* 0x000ee8000c1e1900 */
[----:B------:R-:W4:Y:S04]  /*0810*/  LDG.E R26, desc[UR10][R2.64+-0x8] ;  /* 0xfffff80a021a7981 */ /* 0x000f28000c1e1900 */
[----:B------:R-:W5:Y:S04]  /*0820*/  LDG.E R28, desc[UR10][R2.64+-0x4] ;  /* 0xfffffc0a021c7981 */ /* 0x000f68000c1e1900 */
[----:B------:R-:W5:Y:S04]  /*0830*/  LDG.E R22, desc[UR10][R2.64] ;  /* 0x0000000a02167981 */ /* 0x000f68000c1e1900 */
[----:B------:R-:W5:Y:S04]  /*0840*/  LDG.E R14, desc[UR10][R2.64+0x4] ;  /* 0x0000040a020e7981 */ /* 0x000f68000c1e1900 */
[----:B------:R-:W5:Y:S04]  /*0850*/  LDG.E R20, desc[UR10][R2.64+0x8] ;  /* 0x0000080a02147981 */ /* 0x000f68000c1e1900 */
[----:B------:R-:W5:Y:S01]  /*0860*/  LDG.E R18, desc[UR10][R2.64+0xc] ;  /* 0x00000c0a02127981 */ /* 0x000f62000c1e1900 */
[----:B------:R-:W-:Y:S01]  /*0870*/  HFMA2 R16, -RZ, RZ, 0.96630859375, -0.0022525787353515625 ;  /* 0x3bbb989dff107431 */ /* 0x000fe200000001ff */
[----:B------:R-:W-:Y:S01]  /*0880*/  MOV R13, 0x437c0000 ;  /* 0x437c0000000d7802 */ /* 0x000fe20000000f00 */
[----:B------:R-:W-:-:S04]  /*0890*/  UIADD3 UR8, UPT, UPT, UR8, 0x8, URZ ;  /* 0x0000000808087890 */ /* 0x000fc8000fffe0ff */
[----:B------:R-:W-:Y:S01]  /*08a0*/  UISETP.NE.AND UP1, UPT, UR8, URZ, UPT ;  /* 0x000000ff0800728c */ /* 0x000fe2000bf25270 */
[--C-:B--2---:R-:W-:Y:S01]  /*08b0*/  FADD R11, R8, -R5.reuse ;  /* 0x80000005080b7221 */ /* 0x104fe20000000000 */
[----:B---3--:R-:W-:-:S03]  /*08c0*/  FADD R9, R10, -R5 ;  /* 0x800000050a097221 */ /* 0x008fc60000000000 */
[-C--:B------:R-:W-:Y:S01]  /*08d0*/  FFMA.SAT R12, R11, R16.reuse, 0.5 ;  /* 0x3f0000000b0c7423 */ /* 0x080fe20000002010 */
[----:B------:R-:W-:-:S03]  /*08e0*/  FFMA.SAT R10, R9, R16, 0.5 ;  /* 0x3f000000090a7423 */ /* 0x000fc60000002010 */
[-C--:B------:R-:W-:Y:S01]  /*08f0*/  FFMA.RM R12, R12, R13.reuse, 12582913 ;  /* 0x4b4000010c0c7423 */ /* 0x080fe2000000400d */
[--C-:B----4-:R-:W-:Y:S01]  /*0900*/  FADD R19, R26, -R5.reuse ;  /* 0x800000051a137221 */ /* 0x110fe20000000000 */
[-C--:B------:R-:W-:Y:S02]  /*0910*/  FFMA.RM R10, R10, R13.reuse, 12582913 ;  /* 0x4b4000010a0a7423 */ /* 0x080fe4000000400d */
[----:B------:R-:W-:Y:S01]  /*0920*/  FADD R8, R12, -12583039 ;  /* 0xcb40007f0c087421 */ /* 0x000fe20000000000 */
[--C-:B-----5:R-:W-:Y:S01]  /*0930*/  FADD R17, R28, -R5.reuse ;  /* 0x800000051c117221 */ /* 0x120fe20000000000 */
[-C--:B------:R-:W-:Y:S01]  /*0940*/  FFMA.SAT R26, R19, R16.reuse, 0.5 ;  /* 0x3f000000131a7423 */ /* 0x080fe20000002010 */
[----:B------:R-:W-:Y:S01]  /*0950*/  FADD R24, R10, -12583039 ;  /* 0xcb40007f0a187421 */ /* 0x000fe20000000000 */
[----:B------:R-:W-:Y:S01]  /*0960*/  FFMA R8, R11, 1.4426950216293334961, -R8 ;  /* 0x3fb8aa3b0b087823 */ /* 0x000fe20000000808 */
[-C--:B------:R-:W-:Y:S01]  /*0970*/  FFMA.SAT R28, R17, R16.reuse, 0.5 ;  /* 0x3f000000111c7423 */ /* 0x080fe20000002010 */
[--C-:B------:R-:W-:Y:S01]  /*0980*/  FADD R23, R22, -R5.reuse ;  /* 0x8000000516177221 */ /* 0x100fe20000000000 */
[----:B------:R-:W-:Y:S01]  /*0990*/  FFMA R24, R9, 1.4426950216293334961, -R24 ;  /* 0x3fb8aa3b09187823 */ /* 0x000fe20000000818 */
[----:B------:R-:W-:Y:S01]  /*09a0*/  FFMA R8, R11, 1.925963033500011079e-08, R8 ;  /* 0x32a570600b087823 */ /* 0x000fe20000000008 */
[-C--:B------:R-:W-:Y:S01]  /*09b0*/  FFMA.RM R11, R26, R13.reuse, 12582913 ;  /* 0x4b4000011a0b7423 */ /* 0x080fe2000000400d */
[--C-:B------:R-:W-:Y:S01]  /*09c0*/  FADD R21, R14, -R5.reuse ;  /* 0x800000050e157221 */ /* 0x100fe20000000000 */
[----:B------:R-:W-:Y:S01]  /*09d0*/  FFMA R15, R9, 1.925963033500011079e-08, R24 ;  /* 0x32a57060090f7823 */ /* 0x000fe20000000018 */
[-C--:B------:R-:W-:Y:S01]  /*09e0*/  FFMA.RM R9, R28, R13.reuse, 12582913 ;  /* 0x4b4000011c097423 */ /* 0x080fe2000000400d */
[----:B------:R-:W-:Y:S01]  /*09f0*/  FADD R22, R11, -12583039 ;  /* 0xcb40007f0b167421 */ /* 0x000fe20000000000 */
[-C--:B------:R-:W-:Y:S01]  /*0a00*/  FFMA.SAT R14, R23, R16.reuse, 0.5 ;  /* 0x3f000000170e7423 */ /* 0x080fe20000002010 */
[----:B------:R-:W-:Y:S01]  /*0a10*/  FFMA.SAT R26, R21, R16, 0.5 ;  /* 0x3f000000151a7423 */ /* 0x000fe20000002010 */
[----:B------:R-:W-:Y:S01]  /*0a20*/  FADD R24, R9, -12583039 ;  /* 0xcb40007f09187421 */ /* 0x000fe20000000000 */
[----:B------:R-:W-:Y:S01]  /*0a30*/  FFMA R22, R19, 1.4426950216293334961, -R22 ;  /* 0x3fb8aa3b13167823 */ /* 0x000fe20000000816 */
[-C--:B------:R-:W-:Y:S01]  /*0a40*/  FFMA.RM R14, R14, R13.reuse, 12582913 ;  /* 0x4b4000010e0e7423 */ /* 0x080fe2000000400d */
[----:B------:R-:W0:Y:S01]  /*0a50*/  MUFU.EX2 R8, R8 ;  /* 0x0000000800087308 */ /* 0x000e220000000800 */
[----:B------:R-:W-:Y:S01]  /*0a60*/  FFMA R24, R17, 1.4426950216293334961, -R24 ;  /* 0x3fb8aa3b11187823 */ /* 0x000fe20000000818 */
[----:B------:R-:W-:Y:S01]  /*0a70*/  FFMA R19, R19, 1.925963033500011079e-08, R22 ;  /* 0x32a5706013137823 */ /* 0x000fe20000000016 */
[----:B------:R-:W-:Y:S01]  /*0a80*/  FADD R25, R18, -R5 ;  /* 0x8000000512197221 */ /* 0x000fe20000000000 */
[----:B------:R-:W-:Y:S01]  /*0a90*/  SHF.L.U32 R27, R10, 0x17, RZ ;  /* 0x000000170a1b7819 */ /* 0x000fe200000006ff */
[----:B------:R-:W-:Y:S01]  /*0aa0*/  FFMA R22, R17, 1.925963033500011079e-08, R24 ;  /* 0x32a5706011167823 */ /* 0x000fe20000000018 */
[----:B------:R-:W-:Y:S01]  /*0ab0*/  FADD R24, R14, -12583039 ;  /* 0xcb40007f0e187421 */ /* 0x000fe20000000000 */
[----:B------:R-:W-:Y:S01]  /*0ac0*/  FFMA.RM R17, R26, R13, 12582913 ;  /* 0x4b4000011a117423 */ /* 0x000fe2000000400d */
[----:B------:R-:W1:Y:S01]  /*0ad0*/  MUFU.EX2 R15, R15 ;  /* 0x0000000f000f7308 */ /* 0x000e620000000800 */
[----:B------:R-:W-:Y:S01]  /*0ae0*/  SHF.L.U32 R11, R11, 0x17, RZ ;  /* 0x000000170b0b7819 */ /* 0x000fe200000006ff */
[----:B------:R-:W-:Y:S01]  /*0af0*/  FFMA R24, R23, 1.4426950216293334961, -R24 ;  /* 0x3fb8aa3b17187823 */ /* 0x000fe20000000818 */
[----:B------:R-:W-:Y:S01]  /*0b00*/  FADD R26, R17, -12583039 ;  /* 0xcb40007f111a7421 */ /* 0x000fe20000000000 */
[----:B------:R-:W-:-:S02]  /*0b10*/  SHF.L.U32 R14, R14, 0x17, RZ ;  /* 0x000000170e0e7819 */ /* 0x000fc400000006ff */
[----:B------:R-:W-:Y:S01]  /*0b20*/  FFMA R24, R23, 1.925963033500011079e-08, R24 ;  /* 0x32a5706017187823 */ /* 0x000fe20000000018 */
[----:B------:R-:W-:Y:S01]  /*0b30*/  FADD R23, R20, -R5 ;  /* 0x8000000514177221 */ /* 0x000fe20000000000 */
[----:B------:R-:W-:Y:S01]  /*0b40*/  FFMA R26, R21, 1.4426950216293334961, -R26 ;  /* 0x3fb8aa3b151a7823 */ /* 0x000fe2000000081a */
[----:B------:R-:W2:Y:S02]  /*0b50*/  MUFU.EX2 R19, R19 ;  /* 0x0000001300137308 */ /* 0x000ea40000000800 */
[-C--:B------:R-:W-:Y:S01]  /*0b60*/  FFMA.SAT R18, R23, R16.reuse, 0.5 ;  /* 0x3f00000017127423 */ /* 0x080fe20000002010 */
[----:B------:R-:W-:Y:S01]  /*0b70*/  FFMA R21, R21, 1.925963033500011079e-08, R26 ;  /* 0x32a5706015157823 */ /* 0x000fe2000000001a */
[----:B------:R-:W-:Y:S02]  /*0b80*/  FFMA.SAT R26, R25, R16, 0.5 ;  /* 0x3f000000191a7423 */ /* 0x000fe40000002010 */
[-C--:B------:R-:W-:Y:S02]  /*0b90*/  FFMA.RM R16, R18, R13.reuse, 12582913 ;  /* 0x4b40000112107423 */ /* 0x080fe4000000400d */
[----:B------:R-:W-:Y:S01]  /*0ba0*/  FFMA.RM R13, R26, R13, 12582913 ;  /* 0x4b4000011a0d7423 */ /* 0x000fe2000000400d */
[----:B------:R3:W4:Y:S01]  /*0bb0*/  MUFU.EX2 R20, R22 ;  /* 0x0000001600147308 */ /* 0x0007220000000800 */
[----:B------:R-:W-:Y:S01]  /*0bc0*/  FADD R28, R16, -12583039 ;  /* 0xcb40007f101c7421 */ /* 0x000fe20000000000 */
[----:B------:R-:W-:Y:S01]  /*0bd0*/  SHF.L.U32 R26, R12, 0x17, RZ ;  /* 0x000000170c1a7819 */ /* 0x000fe200000006ff */
[----:B------:R-:W-:-:S02]  /*0be0*/  FADD R10, R13, -12583039 ;  /* 0xcb40007f0d0a7421 */ /* 0x000fc40000000000 */
[C---:B------:R-:W-:Y:S02]  /*0bf0*/  FFMA R28, R23.reuse, 1.4426950216293334961, -R28 ;  /* 0x3fb8aa3b171c7823 */ /* 0x040fe4000000081c */
[----:B0-----:R-:W-:Y:S01]  /*0c00*/  FFMA R8, R26, R8, R7 ;  /* 0x000000081a087223 */ /* 0x001fe20000000007 */
[----:B------:R-:W0:Y:S01]  /*0c10*/  MUFU.EX2 R18, R24 ;  /* 0x0000001800127308 */ /* 0x000e220000000800 */
[----:B------:R-:W-:Y:S01]  /*0c20*/  FFMA R7, R23, 1.925963033500011079e-08, R28 ;  /* 0x32a5706017077823 */ /* 0x000fe2000000001c */
[----:B---3--:R-:W-:Y:S01]  /*0c30*/  FFMA R22, R25, 1.4426950216293334961, -R10 ;  /* 0x3fb8aa3b19167823 */ /* 0x008fe2000000080a */
[----:B-1----:R-:W-:Y:S01]  /*0c40*/  FFMA R8, R27, R15, R8 ;  /* 0x0000000f1b087223 */ /* 0x002fe20000000008 */
[----:B------:R-:W-:Y:S02]  /*0c50*/  SHF.L.U32 R10, R9, 0x17, RZ ;  /* 0x00000017090a7819 */ /* 0x000fe400000006ff */
[----:B------:R-:W-:Y:S01]  /*0c60*/  FFMA R22, R25, 1.925963033500011079e-08, R22 ;  /* 0x32a5706019167823 */ /* 0x000fe20000000016 */
[----:B--2---:R-:W-:Y:S01]  /*0c70*/  FFMA R11, R11, R19, R8 ;  /* 0x000000130b0b7223 */ /* 0x004fe20000000008 */
[----:B------:R-:W1:Y:S01]  /*0c80*/  MUFU.EX2 R12, R21 ;  /* 0x00000015000c7308 */ /* 0x000e620000000800 */
[----:B------:R-:W-:-:S02]  /*0c90*/  SHF.L.U32 R8, R17, 0x17, RZ ;  /* 0x0000001711087819 */ /* 0x000fc400000006ff */
[----:B----4-:R-:W-:Y:S01]  /*0ca0*/  FFMA R11, R10, R20, R11 ;  /* 0x000000140a0b7223 */ /* 0x010fe2000000000b */
[----:B------:R-:W-:-:S04]  /*0cb0*/  SHF.L.U32 R9, R16, 0x17, RZ ;  /* 0x0000001710097819 */ /* 0x000fc800000006ff */
[----:B------:R-:W2:Y:S01]  /*0cc0*/  MUFU.EX2 R7, R7 ;  /* 0x0000000700077308 */ /* 0x000ea20000000800 */
[----:B0-----:R-:W-:-:S07]  /*0cd0*/  FFMA R11, R14, R18, R11 ;  /* 0x000000120e0b7223 */ /* 0x001fce000000000b */
[----:B------:R-:W0:Y:S01]  /*0ce0*/  MUFU.EX2 R22, R22 ;  /* 0x0000001600167308 */ /* 0x000e220000000800 */
[----:B-1----:R-:W-:-:S04]  /*0cf0*/  FFMA R8, R8, R12, R11 ;  /* 0x0000000c08087223 */ /* 0x002fc8000000000b */
[----:B--2---:R-:W-:Y:S01]  /*0d00*/  FFMA R7, R9, R7, R8 ;  /* 0x0000000709077223 */ /* 0x004fe20000000008 */
[----:B------:R-:W-:Y:S02]  /*0d10*/  IADD3 R8, P0, PT, R2, 0x20, RZ ;  /* 0x0000002002087810 */ /* 0x000fe40007f1e0ff */
[----:B------:R-:W-:Y:S02]  /*0d20*/  SHF.L.U32 R2, R13, 0x17, RZ ;  /* 0x000000170d027819 */ /* 0x000fe400000006ff */
[----:B------:R-:W-:-:S03]  /*0d30*/  IADD3.X R3, PT, PT, RZ, R3, RZ, P0, !PT ;  /* 0x00000003ff037210 */ /* 0x000fc600007fe4ff */
[----:B0-----:R-:W-:Y:S01]  /*0d40*/  FFMA R7, R2, R22, R7 ;  /* 0x0000001602077223 */ /* 0x001fe20000000007 */
[----:B------:R-:W-:Y:S06]  /*0d50*/  BRA.U UP1, `(.L_x_8) ;  /* 0xfffffff901a07547 */ /* 0x000fec000b83ffff */
.L_x_7:
        /* <DEDUP_REMOVED lines=8> */
[----:B------:R-:W3:Y:S04]  /*0de0*/  LDG.E R12, desc[UR10][R10.64+0x4] ;  /* 0x0000040a0a0c7981 */ /* 0x000ee8000c1e1900 */
[----:B------:R-:W4:Y:S04]  /*0df0*/  LDG.E R14, desc[UR10][R10.64+0x8] ;  /* 0x0000080a0a0e7981 */ /* 0x000f28000c1e1900 */
[----:B------:R0:W5:Y:S01]  /*0e00*/  LDG.E R16, desc[UR10][R10.64+0xc] ;  /* 0x00000c0a0a107981 */ /* 0x000162000c1e1900 */
[----:B------:R-:W-:Y:S01]  /*0e10*/  HFMA2 R15, -RZ, RZ, 0.96630859375, -0.0022525787353515625 ;  /* 0x3bbb989dff0f7431 */ /* 0x000fe200000001ff */
[----:B------:R-:W-:-:S02]  /*0e20*/  MOV R17, 0x437c0000 ;  /* 0x437c000000117802 */ /* 0x000fc40000000f00 */
[----:B------:R-:W-:Y:S01]  /*0e30*/  IADD3 R6, PT, PT, R6, 0x4, RZ ;  /* 0x0000000406067810 */ /* 0x000fe20007ffe0ff */
[----:B--2---:R-:W-:-:S04]  /*0e40*/  FADD R8, R2, -R5 ;  /* 0x8000000502087221 */ /* 0x004fc80000000000 */
[----:B------:R-:W-:Y:S01]  /*0e50*/  FFMA.SAT R2, R8, R15, 0.5 ;  /* 0x3f00000008027423 */ /* 0x000fe2000000200f */
[----:B---3--:R-:W-:-:S03]  /*0e60*/  FADD R12, R12, -R5 ;  /* 0x800000050c0c7221 */ /* 0x008fc60000000000 */
[----:B------:R-:W-:Y:S01]  /*0e70*/  FFMA.RM R2, R2, R17, 12582913 ;  /* 0x4b40000102027423 */ /* 0x000fe20000004011 */
[----:B------:R-:W-:Y:S01]  /*0e80*/  FFMA.SAT R3, R12, R15, 0.5 ;  /* 0x3f0000000c037423 */ /* 0x000fe2000000200f */
[--C-:B----4-:R-:W-:Y:S02]  /*0e90*/  FADD R9, R14, -R5.reuse ;  /* 0x800000050e097221 */ /* 0x110fe40000000000 */
[----:B------:R-:W-:Y:S01]  /*0ea0*/  FADD R13, R2, -12583039 ;  /* 0xcb40007f020d7421 */ /* 0x000fe20000000000 */
[----:B------:R-:W-:Y:S01]  /*0eb0*/  FFMA.RM R3, R3, R17, 12582913 ;  /* 0x4b40000103037423 */ /* 0x000fe20000004011 */
[-C--:B0-----:R-:W-:Y:S01]  /*0ec0*/  FFMA.SAT R10, R9, R15.reuse, 0.5 ;  /* 0x3f000000090a7423 */ /* 0x081fe2000000200f */
[----:B-----5:R-:W-:Y:S01]  /*0ed0*/  FADD R16, R16, -R5 ;  /* 0x8000000510107221 */ /* 0x020fe20000000000 */
[----:B------:R-:W-:Y:S01]  /*0ee0*/  FFMA R13, R8, 1.4426950216293334961, -R13 ;  /* 0x3fb8aa3b080d7823 */ /* 0x000fe2000000080d */
[C---:B------:R-:W-:Y:S01]  /*0ef0*/  FADD R11, R3.reuse, -12583039 ;  /* 0xcb40007f030b7421 */ /* 0x040fe20000000000 */
[----:B------:R-:W-:Y:S01]  /*0f00*/  SHF.L.U32 R2, R2, 0x17, RZ ;  /* 0x0000001702027819 */ /* 0x000fe200000006ff */
[----:B------:R-:W-:Y:S01]  /*0f10*/  FFMA.SAT R14, R16, R15, 0.5 ;  /* 0x3f000000100e7423 */ /* 0x000fe2000000200f */
[----:B------:R-:W-:Y:S01]  /*0f20*/  FFMA R13, R8, 1.925963033500011079e-08, R13 ;  /* 0x32a57060080d7823 */ /* 0x000fe2000000000d */
[-C--:B------:R-:W-:Y:S01]  /*0f30*/  FFMA.RM R8, R10, R17.reuse, 12582913 ;  /* 0x4b4000010a087423 */ /* 0x080fe20000004011 */
[----:B------:R-:W-:Y:S01]  /*0f40*/  FFMA R11, R12, 1.4426950216293334961, -R11 ;  /* 0x3fb8aa3b0c0b7823 */ /* 0x000fe2000000080b */
[----:B------:R-:W-:Y:S01]  /*0f50*/  FFMA.RM R14, R14, R17, 12582913 ;  /* 0x4b4000010e0e7423 */ /* 0x000fe20000004011 */
[----:B------:R-:W-:Y:S01]  /*0f60*/  SHF.L.U32 R3, R3, 0x17, RZ ;  /* 0x0000001703037819 */ /* 0x000fe200000006ff */
[----:B------:R-:W-:Y:S01]  /*0f70*/  FADD R10, R8, -12583039 ;  /* 0xcb40007f080a7421 */ /* 0x000fe20000000000 */
[----:B------:R-:W-:Y:S01]  /*0f80*/  FFMA R11, R12, 1.925963033500011079e-08, R11 ;  /* 0x32a570600c0b7823 */ /* 0x000fe2000000000b */
[C---:B------:R-:W-:Y:S01]  /*0f90*/  FADD R15, R14.reuse, -12583039 ;  /* 0xcb40007f0e0f7421 */ /* 0x040fe20000000000 */
[----:B------:R-:W0:Y:S01]  /*0fa0*/  MUFU.EX2 R13, R13 ;  /* 0x0000000d000d7308 */ /* 0x000e220000000800 */
[----:B------:R-:W-:Y:S01]  /*0fb0*/  FFMA R10, R9, 1.4426950216293334961, -R10 ;  /* 0x3fb8aa3b090a7823 */ /* 0x000fe2000000080a */
[----:B------:R-:W-:Y:S01]  /*0fc0*/  SHF.L.U32 R14, R14, 0x17, RZ ;  /* 0x000000170e0e7819 */ /* 0x000fe200000006ff */
[----:B------:R-:W-:-:S02]  /*0fd0*/  FFMA R15, R16, 1.4426950216293334961, -R15 ;  /* 0x3fb8aa3b100f7823 */ /* 0x000fc4000000080f */
[----:B------:R-:W-:Y:S02]  /*0fe0*/  FFMA R10, R9, 1.925963033500011079e-08, R10 ;  /* 0x32a57060090a7823 */ /* 0x000fe4000000000a */
[----:B------:R-:W-:Y:S01]  /*0ff0*/  FFMA R15, R16, 1.925963033500011079e-08, R15 ;  /* 0x32a57060100f7823 */ /* 0x000fe2000000000f */
[----:B------:R-:W1:Y:S08]  /*1000*/  MUFU.EX2 R11, R11 ;  /* 0x0000000b000b7308 */ /* 0x000e700000000800 */
[----:B------:R-:W2:Y:S01]  /*1010*/  MUFU.EX2 R10, R10 ;  /* 0x0000000a000a7308 */ /* 0x000ea20000000800 */
[----:B0-----:R-:W-:Y:S01]  /*1020*/  FFMA R2, R2, R13, R7 ;  /* 0x0000000d02027223 */ /* 0x001fe20000000007 */
[----:B------:R-:W-:-:S06]  /*1030*/  SHF.L.U32 R7, R8, 0x17, RZ ;  /* 0x0000001708077819 */ /* 0x000fcc00000006ff */
[----:B------:R-:W0:Y:S01]  /*1040*/  MUFU.EX2 R15, R15 ;  /* 0x0000000f000f7308 */ /* 0x000e220000000800 */
[----:B-1----:R-:W-:-:S04]  /*1050*/  FFMA R2, R3, R11, R2 ;  /* 0x0000000b03027223 */ /* 0x002fc80000000002 */
[----:B--2---:R-:W-:-:S04]  /*1060*/  FFMA R7, R7, R10, R2 ;  /* 0x0000000a07077223 */ /* 0x004fc80000000002 */
[----:B0-----:R-:W-:-:S07]  /*1070*/  FFMA R7, R14, R15, R7 ;  /* 0x0000000f0e077223 */ /* 0x001fce0000000007 */
.L_x_9:
[----:B------:R-:W-:Y:S05]  /*1080*/  BRA.U !UP1, `(.L_x_6) ;  /* 0x0000000109b07547 */ /* 0x000fea000b800000 */
[----:B------:R-:W-:Y:S02]  /*1090*/  UISETP.NE.AND UP0, UPT, UR5, 0x1, UPT ;  /* 0x000000010500788c */ /* 0x000fe4000bf05270 */
[----:B------:R-:W-:-:S04]  /*10a0*/  ULOP3.LUT UR4, UR6, 0x1, URZ, 0xc0, !UPT ;  /* 0x0000000106047892 */ /* 0x000fc8000f8ec0ff */
[----:B------:R-:W-:-:S03]  /*10b0*/  UISETP.NE.U32.AND UP1, UPT, UR4, 0x1, UPT ;  /* 0x000000010400788c */ /* 0x000fc6000bf25070 */
[----:B------:R-:W-:Y:S08]  /*10c0*/  BRA.U !UP0, `(.L_x_10) ;  /* 0x0000000108647547 */ /* 0x000ff0000b800000 */
[----:B------:R-:W0:Y:S02]  /*10d0*/  LDC.64 R2, c[0x0][0x380] ;  /* 0x0000e000ff027b82 */ /* 0x000e240000000a00 */
[----:B0-----:R-:W-:-:S05]  /*10e0*/  IMAD.WIDE.U32 R2, R6, 0x4, R2 ;  /* 0x0000000406027825 */ /* 0x001fca00078e0002 */
[----:B------:R-:W2:Y:S04]  /*10f0*/  LDG.E R8, desc[UR10][R2.64] ;  /* 0x0000000a02087981 */ /* 0x000ea8000c1e1900 */
[----:B------:R-:W3:Y:S01]  /*1100*/  LDG.E R12, desc[UR10][R2.64+0x4] ;  /* 0x0000040a020c7981 */ /* 0x000ee2000c1e1900 */
[----:B------:R-:W-:Y:S01]  /*1110*/  HFMA2 R9, -RZ, RZ, 0.96630859375, -0.0022525787353515625 ;  /* 0x3bbb989dff097431 */ /* 0x000fe200000001ff */
[----:B------:R-:W-:Y:S02]  /*1120*/  MOV R11, 0x437c0000 ;  /* 0x437c0000000b7802 */ /* 0x000fe40000000f00 */
[----:B------:R-:W-:Y:S01]  /*1130*/  IADD3 R6, PT, PT, R6, 0x2, RZ ;  /* 0x0000000206067810 */ /* 0x000fe20007ffe0ff */
[----:B--2---:R-:W-:-:S04]  /*1140*/  FADD R8, R8, -R5 ;  /* 0x8000000508087221 */ /* 0x004fc80000000000 */
[----:B------:R-:W-:Y:S01]  /*1150*/  FFMA.SAT R10, R8, R9, 0.5 ;  /* 0x3f000000080a7423 */ /* 0x000fe20000002009 */
[----:B---3--:R-:W-:-:S03]  /*1160*/  FADD R12, R12, -R5 ;  /* 0x800000050c0c7221 */ /* 0x008fc60000000000 */
[----:B------:R-:W-:Y:S01]  /*1170*/  FFMA.RM R10, R10, R11, 12582913 ;  /* 0x4b4000010a0a7423 */ /* 0x000fe2000000400b */
[----:B------:R-:W-:-:S03]  /*1180*/  FFMA.SAT R14, R12, R9, 0.5 ;  /* 0x3f0000000c0e7423 */ /* 0x000fc60000002009 */
[----:B------:R-:W-:Y:S01]  /*1190*/  FADD R9, R10, -12583039 ;  /* 0xcb40007f0a097421 */ /* 0x000fe20000000000 */
[----:B------:R-:W-:Y:S01]  /*11a0*/  FFMA.RM R14, R14, R11, 12582913 ;  /* 0x4b4000010e0e7423 */ /* 0x000fe2000000400b */
[----:B------:R-:W-:Y:S02]  /*11b0*/  SHF.L.U32 R10, R10, 0x17, RZ ;  /* 0x000000170a0a7819 */ /* 0x000fe400000006ff */
[----:B------:R-:W-:Y:S01]  /*11c0*/  FFMA R9, R8, 1.4426950216293334961, -R9 ;  /* 0x3fb8aa3b08097823 */ /* 0x000fe20000000809 */
[C---:B------:R-:W-:Y:S01]  /*11d0*/  FADD R3, R14.reuse, -12583039 ;  /* 0xcb40007f0e037421 */ /* 0x040fe20000000000 */
[----:B------:R-:W-:Y:S02]  /*11e0*/  SHF.L.U32 R14, R14, 0x17, RZ ;  /* 0x000000170e0e7819 */ /* 0x000fe400000006ff */
[----:B------:R-:W-:Y:S01]  /*11f0*/  FFMA R9, R8, 1.925963033500011079e-08, R9 ;  /* 0x32a5706008097823 */ /* 0x000fe20000000009 */
[----:B------:R-:W-:-:S04]  /*1200*/  FFMA R3, R12, 1.4426950216293334961, -R3 ;  /* 0x3fb8aa3b0c037823 */ /* 0x000fc80000000803 */
[----:B------:R-:W-:Y:S01]  /*1210*/  FFMA R3, R12, 1.925963033500011079e-08, R3 ;  /* 0x32a570600c037823 */ /* 0x000fe20000000003 */
[----:B------:R-:W0:Y:S08]  /*1220*/  MUFU.EX2 R9, R9 ;  /* 0x0000000900097308 */ /* 0x000e300000000800 */
[----:B------:R-:W1:Y:S01]  /*1230*/  MUFU.EX2 R3, R3 ;  /* 0x0000000300037308 */ /* 0x000e620000000800 */
[----:B0-----:R-:W-:-:S04]  /*1240*/  FFMA R7, R10, R9, R7 ;  /* 0x000000090a077223 */ /* 0x001fc80000000007 */
[----:B-1----:R-:W-:-:S07]  /*1250*/  FFMA R7, R14, R3, R7 ;  /* 0x000000030e077223 */ /* 0x002fce0000000007 */
.L_x_10:
[----:B------:R-:W-:Y:S05]  /*1260*/  BRA.U UP1, `(.L_x_6) ;  /* 0x0000000101387547 */ /* 0x000fea000b800000 */
[----:B------:R-:W0:Y:S02]  /*1270*/  LDC.64 R2, c[0x0][0x380] ;  /* 0x0000e000ff027b82 */ /* 0x000e240000000a00 */
[----:B0-----:R-:W-:-:S06]  /*1280*/  IMAD.WIDE.U32 R2, R6, 0x4, R2 ;  /* 0x0000000406027825 */ /* 0x001fcc00078e0002 */
[----:B------:R-:W2:Y:S01]  /*1290*/  LDG.E R2, desc[UR10][R2.64] ;  /* 0x0000000a02027981 */ /* 0x000ea2000c1e1900 */
[----:B------:R-:W-:Y:S01]  /*12a0*/  HFMA2 R9, -RZ, RZ, 0.96630859375, -0.0022525787353515625 ;  /* 0x3bbb989dff097431 */ /* 0x000fe200000001ff */
[----:B------:R-:W-:Y:S01]  /*12b0*/  MOV R11, 0x437c0000 ;  /* 0x437c0000000b7802 */ /* 0x000fe20000000f00 */
[----:B--2---:R-:W-:-:S04]  /*12c0*/  FADD R6, R2, -R5 ;  /* 0x8000000502067221 */ /* 0x004fc80000000000 */
[----:B------:R-:W-:-:S04]  /*12d0*/  FFMA.SAT R8, R6, R9, 0.5 ;  /* 0x3f00000006087423 */ /* 0x000fc80000002009 */
[----:B------:R-:W-:-:S04]  /*12e0*/  FFMA.RM R8, R8, R11, 12582913 ;  /* 0x4b40000108087423 */ /* 0x000fc8000000400b */
[C---:B------:R-:W-:Y:S01]  /*12f0*/  FADD R9, R8.reuse, -12583039 ;  /* 0xcb40007f08097421 */ /* 0x040fe20000000000 */
[----:B------:R-:W-:-:S03]  /*1300*/  SHF.L.U32 R8, R8, 0x17, RZ ;  /* 0x0000001708087819 */ /* 0x000fc600000006ff */
[----:B------:R-:W-:-:S04]  /*1310*/  FFMA R9, R6, 1.4426950216293334961, -R9 ;  /* 0x3fb8aa3b06097823 */ /* 0x000fc80000000809 */
[----:B------:R-:W-:-:S06]  /*1320*/  FFMA R9, R6, 1.925963033500011079e-08, R9 ;  /* 0x32a5706006097823 */ /* 0x000fcc0000000009 */
[----:B------:R-:W0:Y:S02]  /*1330*/  MUFU.EX2 R9, R9 ;  /* 0x0000000900097308 */ /* 0x000e240000000800 */
[----:B0-----:R-:W-:-:S07]  /*1340*/  FFMA R7, R8, R9, R7 ;  /* 0x0000000908077223 */ /* 0x001fce0000000007 */
.L_x_6:
[----:B------:R-:W-:Y:S01]  /*1350*/  MOV R3, 0x3bbb989d ;  /* 0x3bbb989d00037802 */ /* 0x000fe20000000f00 */
[----:B------:R-:W-:Y:S01]  /*1360*/  FADD R0, R0, -R5 ;  /* 0x8000000500007221 */ /* 0x000fe20000000000 */
[----:B------:R-:W-:Y:S01]  /*1370*/  MOV R5, 0x437c0000 ;  /* 0x437c000000057802 */ /* 0x000fe20000000f00 */
[----:B------:R-:W0:Y:S01]  /*1380*/  MUFU.RCP R6, R7 ;  /* 0x0000000700067308 */ /* 0x000e220000001000 */
[----:B------:R-:W-:Y:S01]  /*1390*/  BSSY.RECONVERGENT B0, `(.L_x_11) ;  /* 0x0000014000007945 */ /* 0x000fe20003800200 */
[----:B------:R-:W-:-:S04]  /*13a0*/  FFMA.SAT R2, R0, R3, 0.5 ;  /* 0x3f00000000027423 */ /* 0x000fc80000002003 */
[----:B------:R-:W-:-:S04]  /*13b0*/  FFMA.RM R2, R2, R5, 12582913 ;  /* 0x4b40000102027423 */ /* 0x000fc80000004005 */
[----:B------:R-:W-:-:S04]  /*13c0*/  FADD R3, R2, -12583039 ;  /* 0xcb40007f02037421 */ /* 0x000fc80000000000 */
[----:B------:R-:W-:Y:S01]  /*13d0*/  FFMA R3, R0, 1.4426950216293334961, -R3 ;  /* 0x3fb8aa3b00037823 */ /* 0x000fe20000000803 */
[----:B0-----:R-:W-:-:S03]  /*13e0*/  FFMA R5, R6, -R7, 1 ;  /* 0x3f80000006057423 */ /* 0x001fc60000000807 */
[----:B------:R-:W-:Y:S01]  /*13f0*/  FFMA R3, R0, 1.925963033500011079e-08, R3 ;  /* 0x32a5706000037823 */ /* 0x000fe20000000003 */
[----:B------:R-:W-:Y:S01]  /*1400*/  SHF.L.U32 R0, R2, 0x17, RZ ;  /* 0x0000001702007819 */ /* 0x000fe200000006ff */
[----:B------:R-:W-:-:S04]  /*1410*/  FFMA R5, R6, R5, R6 ;  /* 0x0000000506057223 */ /* 0x000fc80000000006 */
[----:B------:R-:W0:Y:S02]  /*1420*/  MUFU.EX2 R3, R3 ;  /* 0x0000000300037308 */ /* 0x000e240000000800 */
[----:B0-----:R-:W-:-:S06]  /*1430*/  FMUL R0, R0, R3 ;  /* 0x0000000300007220 */ /* 0x001fcc0000400000 */
[----:B------:R-:W0:Y:S01]  /*1440*/  FCHK P0, R0, R7 ;  /* 0x0000000700007302 */ /* 0x000e220000000000 */
[----:B------:R-:W-:-:S04]  /*1450*/  FFMA R2, R0, R5, RZ ;  /* 0x0000000500027223 */ /* 0x000fc800000000ff */
[----:B------:R-:W-:-:S04]  /*1460*/  FFMA R6, R2, -R7, R0 ;  /* 0x8000000702067223 */ /* 0x000fc80000000000 */
[----:B------:R-:W-:Y:S01]  /*1470*/  FFMA R9, R5, R6, R2 ;  /* 0x0000000605097223 */ /* 0x000fe20000000002 */
[----:B0-----:R-:W-:Y:S06]  /*1480*/  @!P0 BRA `(.L_x_12) ;  /* 0x0000000000108947 */ /* 0x001fec0003800000 */
[----:B------:R-:W-:Y:S02]  /*1490*/  MOV R3, R7 ;  /* 0x0000000700037202 */ /* 0x000fe40000000f00 */
[----:B------:R-:W-:-:S07]  /*14a0*/  MOV R2, 0x14c0 ;  /* 0x000014c000027802 */ /* 0x000fce0000000f00 */
[----:B------:R-:W-:Y:S05]  /*14b0*/  CALL.REL.NOINC `($__internal_0_$__cuda_sm3x_div_rn_noftz_f32_slowpath) ;  /* 0x0000000000187944 */ /* 0x000fea0003c00000 */
[----:B------:R-:W-:-:S07]  /*14c0*/  MOV R9, R0 ;  /* 0x0000000000097202 */ /* 0x000fce0000000f00 */
.L_x_12:
[----:B------:R-:W-:Y:S05]  /*14d0*/  BSYNC.RECONVERGENT B0 ;  /* 0x0000000000007941 */ /* 0x000fea0003800200 */
.L_x_11:
[----:B------:R-:W0:Y:S02]  /*14e0*/  LDC.64 R2, c[0x0][0x388] ;  /* 0x0000e200ff027b82 */ /* 0x000e240000000a00 */
[----:B0-----:R-:W-:-:S05]  /*14f0*/  IMAD.WIDE R4, R4, 0x4, R2 ;  /* 0x0000000404047825 */ /* 0x001fca00078e0202 */
[----:B------:R-:W-:Y:S01]  /*1500*/  STG.E desc[UR10][R4.64], R9 ;  /* 0x0000000904007986 */ /* 0x000fe2000c10190a */
[----:B------:R-:W-:Y:S05]  /*1510*/  EXIT ;  /* 0x000000000000794d */ /* 0x000fea0003800000 */
        .weak           $__internal_0_$__cuda_sm3x_div_rn_noftz_f32_slowpath
        .type           $__internal_0_$__cuda_sm3x_div_rn_noftz_f32_slowpath,@function
        .size           $__internal_0_$__cuda_sm3x_div_rn_noftz_f32_slowpath,(.L_x_25 - $__internal_0_$__cuda_sm3x_div_rn_noftz_f32_slowpath)
$__internal_0_$__cuda_sm3x_div_rn_noftz_f32_slowpath:
[----:B------:R-:W-:Y:S01]  /*1520*/  SHF.R.U32.HI R6, RZ, 0x17, R3 ;  /* 0x00000017ff067819 */ /* 0x000fe20000011603 */
[----:B------:R-:W-:Y:S01]  /*1530*/  BSSY.RECONVERGENT B1, `(.L_x_13) ;  /* 0x0000063000017945 */ /* 0x000fe20003800200 */
[----:B------:R-:W-:Y:S02]  /*1540*/  SHF.R.U32.HI R5, RZ, 0x17, R0 ;  /* 0x00000017ff057819 */ /* 0x000fe40000011600 */
[----:B------:R-:W-:Y:S02]  /*1550*/  LOP3.LUT R11, R6, 0xff, RZ, 0xc0, !PT ;  /* 0x000000ff060b7812 */ /* 0x000fe400078ec0ff */
[----:B------:R-:W-:Y:S02]  /*1560*/  LOP3.LUT R8, R5, 0xff, RZ, 0xc0, !PT ;  /* 0x000000ff05087812 */ /* 0x000fe400078ec0ff */
[----:B------:R-:W-:Y:S02]  /*1570*/  IADD3 R9, PT, PT, R11, -0x1, RZ ;  /* 0xffffffff0b097810 */ /* 0x000fe40007ffe0ff */
[----:B------:R-:W-:-:S02]  /*1580*/  IADD3 R7, PT, PT, R8, -0x1, RZ ;  /* 0xffffffff08077810 */ /* 0x000fc40007ffe0ff */
[----:B------:R-:W-:Y:S02]  /*1590*/  ISETP.GT.U32.AND P0, PT, R9, 0xfd, PT ;  /* 0x000000fd0900780c */ /* 0x000fe40003f04070 */
[----:B------:R-:W-:Y:S02]  /*15a0*/  MOV R5, R0 ;  /* 0x0000000000057202 */ /* 0x000fe40000000f00 */
[----:B------:R-:W-:-:S13]  /*15b0*/  ISETP.GT.U32.OR P0, PT, R7, 0xfd, P0 ;  /* 0x000000fd0700780c */ /* 0x000fda0000704470 */
[----:B------:R-:W-:Y:S01]  /*15c0*/  @!P0 MOV R6, RZ ;  /* 0x000000ff00068202 */ /* 0x000fe20000000f00 */
[----:B------:R-:W-:Y:S06]  /*15d0*/  @!P0 BRA `(.L_x_14) ;  /* 0x00000000005c8947 */ /* 0x000fec0003800000 */
[----:B------:R-:W-:Y:S02]  /*15e0*/  FSETP.GTU.FTZ.AND P1, PT, |R3|, +INF , PT ;  /* 0x7f8000000300780b */ /* 0x000fe40003f3c200 */
[----:B------:R-:W-:-:S04]  /*15f0*/  FSETP.GTU.FTZ.AND P0, PT, |R0|, +INF , PT ;  /* 0x7f8000000000780b */ /* 0x000fc80003f1c200 */
[----:B------:R-:W-:-:S13]  /*1600*/  PLOP3.LUT P0, PT, P0, P1, PT, 0xf8, 0x8f ;  /* 0x00000000008f781c */ /* 0x000fda0000703f70 */
[----:B------:R-:W-:Y:S05]  /*1610*/  @P0 BRA `(.L_x_15) ;  /* 0x00000004004c0947 */ /* 0x000fea0003800000 */
[----:B------:R-:W-:-:S13]  /*1620*/  LOP3.LUT P0, RZ, R3, 0x7fffffff, R5, 0xc8, !PT ;  /* 0x7fffffff03ff7812 */ /* 0x000fda000780c805 */
[----:B------:R-:W-:Y:S05]  /*1630*/  @!P0 BRA `(.L_x_16) ;  /* 0x00000004003c8947 */ /* 0x000fea0003800000 */
[C---:B------:R-:W-:Y:S02]  /*1640*/  FSETP.NEU.FTZ.AND P2, PT, |R0|.reuse, +INF , PT ;  /* 0x7f8000000000780b */ /* 0x040fe40003f5d200 */
[----:B------:R-:W-:Y:S02]  /*1650*/  FSETP.NEU.FTZ.AND P1, PT, |R3|, +INF , PT ;  /* 0x7f8000000300780b */ /* 0x000fe40003f3d200 */
[----:B------:R-:W-:-:S11]  /*1660*/  FSETP.NEU.FTZ.AND P0, PT, |R0|, +INF , PT ;  /* 0x7f8000000000780b */ /* 0x000fd60003f1d200 */
[----:B------:R-:W-:Y:S05]  /*1670*/  @!P1 BRA !P2, `(.L_x_16) ;  /* 0x00000004002c9947 */ /* 0x000fea0005000000 */
[----:B------:R-:W-:-:S04]  /*1680*/  LOP3.LUT P2, RZ, R5, 0x7fffffff, RZ, 0xc0, !PT ;  /* 0x7fffffff05ff7812 */ /* 0x000fc8000784c0ff */
[----:B------:R-:W-:-:S13]  /*1690*/  PLOP3.LUT P1, PT, P1, P2, PT, 0x2f, 0xf2 ;  /* 0x0000000000f2781c */ /* 0x000fda0000f24577 */
[----:B------:R-:W-:Y:S05]  /*16a0*/  @P1 BRA `(.L_x_17) ;  /* 0x0000000400181947 */ /* 0x000fea0003800000 */
[----:B------:R-:W-:-:S04]  /*16b0*/  LOP3.LUT P1, RZ, R3, 0x7fffffff, RZ, 0xc0, !PT ;  /* 0x7fffffff03ff7812 */ /* 0x000fc8000782c0ff */
[----:B------:R-:W-:-:S13]  /*16c0*/  PLOP3.LUT P0, PT, P0, P1, PT, 0x2f, 0xf2 ;  /* 0x0000000000f2781c */ /* 0x000fda0000702577 */
[----:B------:R-:W-:Y:S05]  /*16d0*/  @P0 BRA `(.L_x_18) ;  /* 0x0000000400000947 */ /* 0x000fea0003800000 */
[----:B------:R-:W-:Y:S02]  /*16e0*/  ISETP.GE.AND P0, PT, R7, RZ, PT ;  /* 0x000000ff0700720c */ /* 0x000fe40003f06270 */
[----:B------:R-:W-:-:S11]  /*16f0*/  ISETP.GE.AND P1, PT, R9, RZ, PT ;  /* 0x000000ff0900720c */ /* 0x000fd60003f26270 */
[----:B------:R-:W-:Y:S01]  /*1700*/  @P0 MOV R6, RZ ;  /* 0x000000ff00060202 */ /* 0x000fe20000000f00 */
[----:B------:R-:W-:Y:S01]  /*1710*/  @!P0 FFMA R5, R0, 1.84467440737095516160e+19, RZ ;  /* 0x5f80000000058823 */ /* 0x000fe200000000ff */
[----:B------:R-:W-:Y:S01]  /*1720*/  @!P0 MOV R6, 0xffffffc0 ;  /* 0xffffffc000068802 */ /* 0x000fe20000000f00 */
[----:B------:R-:W-:-:S03]  /*1730*/  @!P1 FFMA R3, R3, 1.84467440737095516160e+19, RZ ;  /* 0x5f80000003039823 */ /* 0x000fc600000000ff */
[----:B------:R-:W-:-:S07]  /*1740*/  @!P1 IADD3 R6, PT, PT, R6, 0x40, RZ ;  /* 0x0000004006069810 */ /* 0x000fce0007ffe0ff */
.L_x_14:
[----:B------:R-:W-:Y:S01]  /*1750*/  LEA R0, R11, 0xc0800000, 0x17 ;  /* 0xc08000000b007811 */ /* 0x000fe200078eb8ff */
[----:B------:R-:W-:Y:S01]  /*1760*/  BSSY.RECONVERGENT B2, `(.L_x_19) ;  /* 0x0000036000027945 */ /* 0x000fe20003800200 */
[----:B------:R-:W-:Y:S02]  /*1770*/  IADD3 R8, PT, PT, R8, -0x7f, RZ ;  /* 0xffffff8108087810 */ /* 0x000fe40007ffe0ff */
[----:B------:R-:W-:-:S03]  /*1780*/  IADD3 R3, PT, PT, -R0, R3, RZ ;  /* 0x0000000300037210 */ /* 0x000fc60007ffe1ff */
[----:B------:R-:W-:Y:S01]  /*1790*/  IMAD R0, R8, -0x800000, R5 ;  /* 0xff80000008007824 */ /* 0x000fe200078e0205 */
[----:B------:R-:W0:Y:S01]  /*17a0*/  MUFU.RCP R7, R3 ;  /* 0x0000000300077308 */ /* 0x000e220000001000 */
[----:B------:R-:W-:-:S04]  /*17b0*/  FADD.FTZ R9, -R3, -RZ ;  /* 0x800000ff03097221 */ /* 0x000fc80000010100 */
[----:B0-----:R-:W-:-:S04]  /*17c0*/  FFMA R10, R7, R9, 1 ;  /* 0x3f800000070a7423 */ /* 0x001fc80000000009 */
[----:B------:R-:W-:-:S04]  /*17d0*/  FFMA R12, R7, R10, R7 ;  /* 0x0000000a070c7223 */ /* 0x000fc80000000007 */
[----:B------:R-:W-:-:S04]  /*17e0*/  FFMA R5, R0, R12, RZ ;  /* 0x0000000c00057223 */ /* 0x000fc800000000ff */
[----:B------:R-:W-:-:S04]  /*17f0*/  FFMA R10, R9, R5, R0 ;  /* 0x00000005090a7223 */ /* 0x000fc80000000000 */
[----:B------:R-:W-:Y:S01]  /*1800*/  FFMA R7, R12, R10, R5 ;  /* 0x0000000a0c077223 */ /* 0x000fe20000000005 */
[----:B------:R-:W-:-:S03]  /*1810*/  IADD3 R5, PT, PT, R8, 0x7f, -R11 ;  /* 0x0000007f08057810 */ /* 0x000fc60007ffe80b */
[----:B------:R-:W-:Y:S01]  /*1820*/  FFMA R10, R9, R7, R0 ;  /* 0x00000007090a7223 */ /* 0x000fe20000000000 */
[----:B------:R-:W-:-:S03]  /*1830*/  IADD3 R5, PT, PT, R5, R6, RZ ;  /* 0x0000000605057210 */ /* 0x000fc60007ffe0ff */
[----:B------:R-:W-:-:S05]  /*1840*/  FFMA R0, R12, R10, R7 ;  /* 0x0000000a0c007223 */ /* 0x000fca0000000007 */
[----:B------:R-:W-:-:S04]  /*1850*/  SHF.R.U32.HI R3, RZ, 0x17, R0 ;  /* 0x00000017ff037819 */ /* 0x000fc80000011600 */
[----:B------:R-:W-:-:S04]  /*1860*/  LOP3.LUT R3, R3, 0xff, RZ, 0xc0, !PT ;  /* 0x000000ff03037812 */ /* 0x000fc800078ec0ff */
[----:B------:R-:W-:-:S04]  /*1870*/  IADD3 R9, PT, PT, R3, R5, RZ ;  /* 0x0000000503097210 */ /* 0x000fc80007ffe0ff */
[----:B------:R-:W-:-:S04]  /*1880*/  IADD3 R3, PT, PT, R9, -0x1, RZ ;  /* 0xffffffff09037810 */ /* 0x000fc80007ffe0ff */
[----:B------:R-:W-:-:S13]  /*1890*/  ISETP.GE.U32.AND P0, PT, R3, 0xfe, PT ;  /* 0x000000fe0300780c */ /* 0x000fda0003f06070 */
[----:B------:R-:W-:Y:S05]  /*18a0*/  @!P0 BRA `(.L_x_20) ;  /* 0x0000000000808947 */ /* 0x000fea0003800000 */
[----:B------:R-:W-:-:S13]  /*18b0*/  ISETP.GT.AND P0, PT, R9, 0xfe, PT ;  /* 0x000000fe0900780c */ /* 0x000fda0003f04270 */
[----:B------:R-:W-:Y:S05]  /*18c0*/  @P0 BRA `(.L_x_21) ;  /* 0x00000000006c0947 */ /* 0x000fea0003800000 */
[----:B------:R-:W-:-:S13]  /*18d0*/  ISETP.GE.AND P0, PT, R9, 0x1, PT ;  /* 0x000000010900780c */ /* 0x000fda0003f06270 */
[----:B------:R-:W-:Y:S05]  /*18e0*/  @P0 BRA `(.L_x_22) ;  /* 0x0000000000740947 */ /* 0x000fea0003800000 */
[----:B------:R-:W-:Y:S02]  /*18f0*/  ISETP.GE.AND P0, PT, R9, -0x18, PT ;  /* 0xffffffe80900780c */ /* 0x000fe40003f06270 */
[----:B------:R-:W-:-:S11]  /*1900*/  LOP3.LUT R0, R0, 0x80000000, RZ, 0xc0, !PT ;  /* 0x8000000000007812 */ /* 0x000fd600078ec0ff */
[----:B------:R-:W-:Y:S05]  /*1910*/  @!P0 BRA `(.L_x_22) ;  /* 0x0000000000688947 */ /* 0x000fea0003800000 */
[CCC-:B------:R-:W-:Y:S01]  /*1920*/  FFMA.RZ R3, R12.reuse, R10.reuse, R7.reuse ;  /* 0x0000000a0c037223 */ /* 0x1c0fe2000000c007 */
[C---:B------:R-:W-:Y:S01]  /*1930*/  IADD3 R8, PT, PT, R9.reuse, 0x20, RZ ;  /* 0x0000002009087810 */ /* 0x040fe20007ffe0ff */
[CCC-:B------:R-:W-:Y:S01]  /*1940*/  FFMA.RM R6, R12.reuse, R10.reuse, R7.reuse ;  /* 0x0000000a0c067223 */ /* 0x1c0fe20000004007 */
[----:B------:R-:W-:Y:S02]  /*1950*/  ISETP.NE.AND P2, PT, R9, RZ, PT ;  /* 0x000000ff0900720c */ /* 0x000fe40003f45270 */
[----:B------:R-:W-:Y:S01]  /*1960*/  LOP3.LUT R5, R3, 0x7fffff, RZ, 0xc0, !PT ;  /* 0x007fffff03057812 */ /* 0x000fe200078ec0ff */
[----:B------:R-:W-:Y:S01]  /*1970*/  FFMA.RP R3, R12, R10, R7 ;  /* 0x0000000a0c037223 */ /* 0x000fe20000008007 */
[----:B------:R-:W-:Y:S02]  /*1980*/  ISETP.NE.AND P1, PT, R9, RZ, PT ;  /* 0x000000ff0900720c */ /* 0x000fe40003f25270 */
[----:B------:R-:W-:Y:S02]  /*1990*/  LOP3.LUT R5, R5, 0x800000, RZ, 0xfc, !PT ;  /* 0x0080000005057812 */ /* 0x000fe400078efcff */
[----:B------:R-:W-:-:S02]  /*19a0*/  IADD3 R7, PT, PT, -R9, RZ, RZ ;  /* 0x000000ff09077210 */ /* 0x000fc40007ffe1ff */
[----:B------:R-:W-:Y:S02]  /*19b0*/  SHF.L.U32 R8, R5, R8, RZ ;  /* 0x0000000805087219 */ /* 0x000fe400000006ff */
[----:B------:R-:W-:Y:S02]  /*19c0*/  FSETP.NEU.FTZ.AND P0, PT, R3, R6, PT ;  /* 0x000000060300720b */ /* 0x000fe40003f1d000 */
[----:B------:R-:W-:Y:S02]  /*19d0*/  SEL R6, R7, RZ, P2 ;  /* 0x000000ff07067207 */ /* 0x000fe40001000000 */
[----:B------:R-:W-:Y:S02]  /*19e0*/  ISETP.NE.AND P1, PT, R8, RZ, P1 ;  /* 0x000000ff0800720c */ /* 0x000fe40000f25270 */
[----:B------:R-:W-:Y:S02]  /*19f0*/  SHF.R.U32.HI R6, RZ, R6, R5 ;  /* 0x00000006ff067219 */ /* 0x000fe40000011605 */
[----:B------:R-:W-:-:S02]  /*1a00*/  PLOP3.LUT P0, PT, P0, P1, PT, 0xf8, 0x8f ;  /* 0x00000000008f781c */ /* 0x000fc40000703f70 */
[----:B------:R-:W-:Y:S02]  /*1a10*/  SHF.R.U32.HI R8, RZ, 0x1, R6 ;  /* 0x00000001ff087819 */ /* 0x000fe40000011606 */
[----:B------:R-:W-:-:S04]  /*1a20*/  SEL R3, RZ, 0x1, !P0 ;  /* 0x00000001ff037807 */ /* 0x000fc80004000000 */
[----:B------:R-:W-:-:S04]  /*1a30*/  LOP3.LUT R3, R3, 0x1, R8, 0xf8, !PT ;  /* 0x0000000103037812 */ /* 0x000fc800078ef808 */
[----:B------:R-:W-:-:S04]  /*1a40*/  LOP3.LUT R3, R3, R6, RZ, 0xc0, !PT ;  /* 0x0000000603037212 */ /* 0x000fc800078ec0ff */
[----:B------:R-:W-:-:S04]  /*1a50*/  IADD3 R3, PT, PT, R8, R3, RZ ;  /* 0x0000000308037210 */ /* 0x000fc80007ffe0ff */
[----:B------:R-:W-:Y:S01]  /*1a60*/  LOP3.LUT R0, R3, R0, RZ, 0xfc, !PT ;  /* 0x0000000003007212 */ /* 0x000fe200078efcff */
[----:B------:R-:W-:Y:S06]  /*1a70*/  BRA `(.L_x_22) ;  /* 0x0000000000107947 */ /* 0x000fec0003800000 */
.L_x_21:
[----:B------:R-:W-:-:S04]  /*1a80*/  LOP3.LUT R0, R0, 0x80000000, RZ, 0xc0, !PT ;  /* 0x8000000000007812 */ /* 0x000fc800078ec0ff */
[----:B------:R-:W-:Y:S01]  /*1a90*/  LOP3.LUT R0, R0, 0x7f800000, RZ, 0xfc, !PT ;  /* 0x7f80000000007812 */ /* 0x000fe200078efcff */
[----:B------:R-:W-:Y:S06]  /*1aa0*/  BRA `(.L_x_22) ;  /* 0x0000000000047947 */ /* 0x000fec0003800000 */
.L_x_20:
[----:B------:R-:W-:-:S07]  /*1ab0*/  LEA R0, R5, R0, 0x17 ;  /* 0x0000000005007211 */ /* 0x000fce00078eb8ff */
.L_x_22:
[----:B------:R-:W-:Y:S05]  /*1ac0*/  BSYNC.RECONVERGENT B2 ;  /* 0x0000000000027941 */ /* 0x000fea0003800200 */
.L_x_19:
[----:B------:R-:W-:Y:S05]  /*1ad0*/  BRA `(.L_x_23) ;  /* 0x0000000000207947 */ /* 0x000fea0003800000 */
.L_x_18:
[----:B------:R-:W-:-:S04]  /*1ae0*/  LOP3.LUT R0, R3, 0x80000000, R5, 0x48, !PT ;  /* 0x8000000003007812 */ /* 0x000fc800078e4805 */
[----:B------:R-:W-:Y:S01]  /*1af0*/  LOP3.LUT R0, R0, 0x7f800000, RZ, 0xfc, !PT ;  /* 0x7f80000000007812 */ /* 0x000fe200078efcff */
[----:B------:R-:W-:Y:S06]  /*1b00*/  BRA `(.L_x_23) ;  /* 0x0000000000147947 */ /* 0x000fec0003800000 */
.L_x_17:
[----:B------:R-:W-:Y:S01]  /*1b10*/  LOP3.LUT R0, R3, 0x80000000, R5, 0x48, !PT ;  /* 0x8000000003007812 */ /* 0x000fe200078e4805 */
[----:B------:R-:W-:Y:S06]  /*1b20*/  BRA `(.L_x_23) ;  /* 0x00000000000c7947 */ /* 0x000fec0003800000 */
.L_x_16:
[----:B------:R-:W0:Y:S01]  /*1b30*/  MUFU.RSQ R0, -QNAN ;  /* 0xffc0000000007908 */ /* 0x000e220000001400 */
[----:B------:R-:W-:Y:S05]  /*1b40*/  BRA `(.L_x_23) ;  /* 0x0000000000047947 */ /* 0x000fea0003800000 */
.L_x_15:
[----:B------:R-:W-:-:S07]  /*1b50*/  FADD.FTZ R0, R0, R3 ;  /* 0x0000000300007221 */ /* 0x000fce0000010000 */
.L_x_23:
[----:B------:R-:W-:Y:S05]  /*1b60*/  BSYNC.RECONVERGENT B1 ;  /* 0x0000000000017941 */ /* 0x000fea0003800200 */
.L_x_13:
[----:B------:R-:W-:-:S04]  /*1b70*/  HFMA2 R3, -RZ, RZ, 0, 0 ;  /* 0x00000000ff037431 */ /* 0x000fc800000001ff */
[----:B0-----:R-:W-:Y:S05]  /*1b80*/  RET.REL.NODEC R2 `(_Z7softmaxPfS_i) ;  /* 0xffffffe4021c7950 */ /* 0x001fea0003c3ffff */
.L_x_24:
[----:B------:R-:W-:-:S00]  /*1b90*/  BRA `(.L_x_24) ;  /* 0xfffffffc00fc7947 */ /* 0x000fc0000383ffff */
[----:B------:R-:W-:-:S00]  /*1ba0*/  NOP ;  /* 0x0000000000007918 */ /* 0x000fc00000000000 */
        /* <DEDUP_REMOVED lines=13> */
.L_x_25:


//--------------------- .nv.shared.reserved.0     --------------------------
	.section	.nv.shared.reserved.0,"aw",@nobits
	.weak		__nv_reservedSMEM_offset_0_alias
	.size		__nv_reservedSMEM_offset_0_alias, 0, 64
	.other		__nv_reservedSMEM_offset_0_alias,@"STO_CUDA_RESERVED_SHARED STV_DEFAULT"
__nv_reservedSMEM_offset_0_alias:
	.zero		0
	.zero		64


//--------------------- .nv.constant0._Z7softmaxPfS_i --------------------------
	.section	.nv.constant0._Z7softmaxPfS_i,"a",@progbits
	.sectionflags	@""
	.align	4
.nv.constant0._Z7softmaxPfS_i:
	.zero		916


//--------------------- SYMBOLS --------------------------

	.type		.nv.reservedSmem.offset0,@object
	.size		.nv.reservedSmem.offset0,0x4
